//
// Generated by NVIDIA NVVM Compiler
//
// Compiler Build ID: CL-36424714
// Cuda compilation tools, release 13.0, V13.0.88
// Based on NVVM 20.0.0
//

.version 9.0
.target sm_100
.address_size 64

	// .globl	_Z2XYPfS_S_Pi
.extern .func  (.param .b32 func_retval0) vprintf
(
	.param .b64 vprintf_param_0,
	.param .b64 vprintf_param_1
)
;
.func  (.param .b64 func_retval0) __internal_accurate_pow
(
	.param .b64 __internal_accurate_pow_param_0
)
;
.global .align 1 .b8 $str[16] = {69, 120, 105, 116, 32, 116, 104, 101, 32, 107, 101, 114, 110, 101, 108};

.visible .entry _Z2XYPfS_S_Pi(
	.param .u64 .ptr .align 1 _Z2XYPfS_S_Pi_param_0,
	.param .u64 .ptr .align 1 _Z2XYPfS_S_Pi_param_1,
	.param .u64 .ptr .align 1 _Z2XYPfS_S_Pi_param_2,
	.param .u64 .ptr .align 1 _Z2XYPfS_S_Pi_param_3
)
{
	.reg .pred 	%p<42>;
	.reg .b32 	%r<64>;
	.reg .b32 	%f<12>;
	.reg .b64 	%rd<15>;
	.reg .b64 	%fd<58>;

	ld.param.u64 	%rd3, [_Z2XYPfS_S_Pi_param_0];
	ld.param.u64 	%rd4, [_Z2XYPfS_S_Pi_param_1];
	ld.param.u64 	%rd5, [_Z2XYPfS_S_Pi_param_2];
	ld.param.u64 	%rd6, [_Z2XYPfS_S_Pi_param_3];
	cvta.to.global.u64 	%rd7, %rd6;
	mov.u32 	%r8, %tid.x;
	mov.u32 	%r9, %ntid.x;
	mov.u32 	%r10, %ctaid.x;
	mad.lo.s32 	%r1, %r9, %r10, %r8;
	mov.u32 	%r11, %tid.y;
	mov.u32 	%r12, %ntid.y;
	mov.u32 	%r13, %ctaid.y;
	mad.lo.s32 	%r2, %r12, %r13, %r11;
	ld.global.u32 	%r14, [%rd7];
	max.s32 	%r15, %r2, %r1;
	setp.ge.s32 	%p1, %r15, %r14;
	@%p1 bra 	$L__BB0_24;
	cvta.to.global.u64 	%rd8, %rd4;
	cvta.to.global.u64 	%rd9, %rd5;
	mul.lo.s32 	%r16, %r2, 3;
	mul.lo.s32 	%r17, %r1, 3;
	mul.wide.s32 	%rd10, %r17, 4;
	add.s64 	%rd1, %rd8, %rd10;
	ld.global.f32 	%f5, [%rd1];
	mul.wide.u32 	%rd11, %r16, 4;
	add.s64 	%rd2, %rd9, %rd11;
	ld.global.f32 	%f6, [%rd2];
	sub.f32 	%f1, %f5, %f6;
	cvt.f64.f32 	%fd1, %f1;
	{
	.reg .b32 %temp; 
	mov.b64 	{%temp, %r3}, %fd1;
	}
	mov.f64 	%fd27, 0d4000000000000000;
	{
	.reg .b32 %temp; 
	mov.b64 	{%temp, %r18}, %fd27;
	}
	and.b32  	%r5, %r18, 2146435072;
	setp.eq.s32 	%p2, %r5, 1062207488;
	abs.f64 	%fd2, %fd1;
	{ // callseq 0, 0
	.param .b64 param0;
	st.param.f64 	[param0], %fd2;
	.param .b64 retval0;
	call.uni (retval0), 
	__internal_accurate_pow, 
	(
	param0
	);
	ld.param.f64 	%fd28, [retval0];
	} // callseq 0
	setp.lt.s32 	%p3, %r3, 0;
	neg.f64 	%fd30, %fd28;
	selp.f64 	%fd31, %fd30, %fd28, %p2;
	selp.f64 	%fd53, %fd31, %fd28, %p3;
	setp.neu.f32 	%p4, %f1, 0f00000000;
	@%p4 bra 	$L__BB0_3;
	setp.eq.s32 	%p5, %r5, 1062207488;
	selp.b32 	%r19, %r3, 0, %p5;
	setp.lt.s32 	%p6, %r18, 0;
	or.b32  	%r20, %r19, 2146435072;
	selp.b32 	%r21, %r20, %r19, %p6;
	mov.b32 	%r22, 0;
	mov.b64 	%fd53, {%r22, %r21};
$L__BB0_3:
	add.f64 	%fd32, %fd1, 0d4000000000000000;
	{
	.reg .b32 %temp; 
	mov.b64 	{%temp, %r23}, %fd32;
	}
	and.b32  	%r24, %r23, 2146435072;
	setp.ne.s32 	%p7, %r24, 2146435072;
	@%p7 bra 	$L__BB0_8;
	setp.num.f32 	%p8, %f1, %f1;
	@%p8 bra 	$L__BB0_6;
	mov.f64 	%fd33, 0d4000000000000000;
	add.rn.f64 	%fd53, %fd1, %fd33;
	bra.uni 	$L__BB0_8;
$L__BB0_6:
	setp.neu.f64 	%p9, %fd2, 0d7FF0000000000000;
	@%p9 bra 	$L__BB0_8;
	setp.lt.s32 	%p10, %r3, 0;
	setp.eq.s32 	%p11, %r5, 1062207488;
	setp.lt.s32 	%p12, %r18, 0;
	selp.b32 	%r26, 0, 2146435072, %p12;
	and.b32  	%r27, %r18, 2147483647;
	setp.ne.s32 	%p13, %r27, 1071644672;
	or.b32  	%r28, %r26, -2147483648;
	selp.b32 	%r29, %r28, %r26, %p13;
	selp.b32 	%r30, %r29, %r26, %p11;
	selp.b32 	%r31, %r30, %r26, %p10;
	mov.b32 	%r32, 0;
	mov.b64 	%fd53, {%r32, %r31};
$L__BB0_8:
	setp.eq.s32 	%p14, %r5, 1062207488;
	setp.eq.f32 	%p15, %f1, 0f3F800000;
	selp.f64 	%fd9, 0d3FF0000000000000, %fd53, %p15;
	ld.global.f32 	%f7, [%rd1+4];
	ld.global.f32 	%f8, [%rd2+4];
	sub.f32 	%f2, %f7, %f8;
	cvt.f64.f32 	%fd10, %f2;
	{
	.reg .b32 %temp; 
	mov.b64 	{%temp, %r6}, %fd10;
	}
	abs.f64 	%fd11, %fd10;
	{ // callseq 1, 0
	.param .b64 param0;
	st.param.f64 	[param0], %fd11;
	.param .b64 retval0;
	call.uni (retval0), 
	__internal_accurate_pow, 
	(
	param0
	);
	ld.param.f64 	%fd34, [retval0];
	} // callseq 1
	setp.lt.s32 	%p16, %r6, 0;
	neg.f64 	%fd36, %fd34;
	selp.f64 	%fd37, %fd36, %fd34, %p14;
	selp.f64 	%fd55, %fd37, %fd34, %p16;
	setp.neu.f32 	%p17, %f2, 0f00000000;
	@%p17 bra 	$L__BB0_10;
	setp.eq.s32 	%p18, %r5, 1062207488;
	selp.b32 	%r34, %r6, 0, %p18;
	setp.lt.s32 	%p19, %r18, 0;
	or.b32  	%r35, %r34, 2146435072;
	selp.b32 	%r36, %r35, %r34, %p19;
	mov.b32 	%r37, 0;
	mov.b64 	%fd55, {%r37, %r36};
$L__BB0_10:
	add.f64 	%fd38, %fd10, 0d4000000000000000;
	{
	.reg .b32 %temp; 
	mov.b64 	{%temp, %r38}, %fd38;
	}
	and.b32  	%r39, %r38, 2146435072;
	setp.ne.s32 	%p20, %r39, 2146435072;
	@%p20 bra 	$L__BB0_15;
	setp.num.f32 	%p21, %f2, %f2;
	@%p21 bra 	$L__BB0_13;
	mov.f64 	%fd39, 0d4000000000000000;
	add.rn.f64 	%fd55, %fd10, %fd39;
	bra.uni 	$L__BB0_15;
$L__BB0_13:
	setp.neu.f64 	%p22, %fd11, 0d7FF0000000000000;
	@%p22 bra 	$L__BB0_15;
	setp.lt.s32 	%p23, %r6, 0;
	setp.eq.s32 	%p24, %r5, 1062207488;
	setp.lt.s32 	%p25, %r18, 0;
	selp.b32 	%r41, 0, 2146435072, %p25;
	and.b32  	%r42, %r18, 2147483647;
	setp.ne.s32 	%p26, %r42, 1071644672;
	or.b32  	%r43, %r41, -2147483648;
	selp.b32 	%r44, %r43, %r41, %p26;
	selp.b32 	%r45, %r44, %r41, %p24;
	selp.b32 	%r46, %r45, %r41, %p23;
	mov.b32 	%r47, 0;
	mov.b64 	%fd55, {%r47, %r46};
$L__BB0_15:
	setp.eq.s32 	%p27, %r5, 1062207488;
	setp.eq.f32 	%p28, %f2, 0f3F800000;
	selp.f64 	%fd40, 0d3FF0000000000000, %fd55, %p28;
	add.f64 	%fd18, %fd9, %fd40;
	ld.global.f32 	%f9, [%rd1+8];
	ld.global.f32 	%f10, [%rd2+8];
	sub.f32 	%f3, %f9, %f10;
	cvt.f64.f32 	%fd19, %f3;
	{
	.reg .b32 %temp; 
	mov.b64 	{%temp, %r7}, %fd19;
	}
	abs.f64 	%fd20, %fd19;
	{ // callseq 2, 0
	.param .b64 param0;
	st.param.f64 	[param0], %fd20;
	.param .b64 retval0;
	call.uni (retval0), 
	__internal_accurate_pow, 
	(
	param0
	);
	ld.param.f64 	%fd41, [retval0];
	} // callseq 2
	setp.lt.s32 	%p29, %r7, 0;
	neg.f64 	%fd43, %fd41;
	selp.f64 	%fd44, %fd43, %fd41, %p27;
	selp.f64 	%fd57, %fd44, %fd41, %p29;
	setp.neu.f32 	%p30, %f3, 0f00000000;
	@%p30 bra 	$L__BB0_17;
	setp.eq.s32 	%p31, %r5, 1062207488;
	selp.b32 	%r49, %r7, 0, %p31;
	setp.lt.s32 	%p32, %r18, 0;
	or.b32  	%r50, %r49, 2146435072;
	selp.b32 	%r51, %r50, %r49, %p32;
	mov.b32 	%r52, 0;
	mov.b64 	%fd57, {%r52, %r51};
$L__BB0_17:
	add.f64 	%fd45, %fd19, 0d4000000000000000;
	{
	.reg .b32 %temp; 
	mov.b64 	{%temp, %r53}, %fd45;
	}
	and.b32  	%r54, %r53, 2146435072;
	setp.ne.s32 	%p33, %r54, 2146435072;
	@%p33 bra 	$L__BB0_22;
	setp.num.f32 	%p34, %f3, %f3;
	@%p34 bra 	$L__BB0_20;
	mov.f64 	%fd46, 0d4000000000000000;
	add.rn.f64 	%fd57, %fd19, %fd46;
	bra.uni 	$L__BB0_22;
$L__BB0_20:
	setp.neu.f64 	%p35, %fd20, 0d7FF0000000000000;
	@%p35 bra 	$L__BB0_22;
	setp.lt.s32 	%p36, %r7, 0;
	setp.eq.s32 	%p37, %r5, 1062207488;
	setp.lt.s32 	%p38, %r18, 0;
	selp.b32 	%r56, 0, 2146435072, %p38;
	and.b32  	%r57, %r18, 2147483647;
	setp.ne.s32 	%p39, %r57, 1071644672;
	or.b32  	%r58, %r56, -2147483648;
	selp.b32 	%r59, %r58, %r56, %p39;
	selp.b32 	%r60, %r59, %r56, %p37;
	selp.b32 	%r61, %r60, %r56, %p36;
	mov.b32 	%r62, 0;
	mov.b64 	%fd57, {%r62, %r61};
$L__BB0_22:
	setp.eq.f32 	%p40, %f3, 0f3F800000;
	selp.f64 	%fd47, 0d3FF0000000000000, %fd57, %p40;
	add.f64 	%fd48, %fd18, %fd47;
	sqrt.rn.f64 	%fd49, %fd48;
	cvt.rn.f32.f64 	%f4, %fd49;
	setp.gtu.f32 	%p41, %f4, 0f43340000;
	@%p41 bra 	$L__BB0_24;
	cvt.f64.f32 	%fd50, %f4;
	div.rn.f64 	%fd51, %fd50, 0d4018000000000000;
	cvt.rzi.s32.f64 	%r63, %fd51;
	cvta.to.global.u64 	%rd12, %rd3;
	mul.wide.s32 	%rd13, %r63, 4;
	add.s64 	%rd14, %rd12, %rd13;
	atom.global.add.f32 	%f11, [%rd14], 0f3F800000;
$L__BB0_24:
	ret;

}
	// .globl	_Z2XXPfS_Pi
.visible .entry _Z2XXPfS_Pi(
	.param .u64 .ptr .align 1 _Z2XXPfS_Pi_param_0,
	.param .u64 .ptr .align 1 _Z2XXPfS_Pi_param_1,
	.param .u64 .ptr .align 1 _Z2XXPfS_Pi_param_2
)
{
	.reg .pred 	%p<48>;
	.reg .b32 	%r<63>;
	.reg .b32 	%f<12>;
	.reg .b64 	%rd<13>;
	.reg .b64 	%fd<58>;

	ld.param.u64 	%rd3, [_Z2XXPfS_Pi_param_0];
	ld.param.u64 	%rd4, [_Z2XXPfS_Pi_param_1];
	ld.param.u64 	%rd5, [_Z2XXPfS_Pi_param_2];
	cvta.to.global.u64 	%rd6, %rd5;
	mov.u32 	%r8, %tid.x;
	mov.u32 	%r9, %ntid.x;
	mov.u32 	%r10, %ctaid.x;
	mad.lo.s32 	%r1, %r9, %r10, %r8;
	mov.u32 	%r11, %tid.y;
	mov.u32 	%r12, %ntid.y;
	mov.u32 	%r13, %ctaid.y;
	mad.lo.s32 	%r2, %r12, %r13, %r11;
	ld.global.u32 	%r14, [%rd6];
	setp.ge.s32 	%p1, %r1, %r14;
	setp.lt.s32 	%p2, %r2, %r14;
	setp.lt.s32 	%p3, %r1, %r2;
	and.pred  	%p4, %p2, %p3;
	not.pred 	%p6, %p4;
	or.pred  	%p7, %p1, %p6;
	@%p7 bra 	$L__BB1_24;
	cvta.to.global.u64 	%rd7, %rd4;
	mul.lo.s32 	%r15, %r1, 3;
	mul.lo.s32 	%r16, %r2, 3;
	mul.wide.s32 	%rd8, %r15, 4;
	add.s64 	%rd1, %rd7, %rd8;
	ld.global.f32 	%f5, [%rd1];
	mul.wide.u32 	%rd9, %r16, 4;
	add.s64 	%rd2, %rd7, %rd9;
	ld.global.f32 	%f6, [%rd2];
	sub.f32 	%f1, %f5, %f6;
	cvt.f64.f32 	%fd1, %f1;
	{
	.reg .b32 %temp; 
	mov.b64 	{%temp, %r3}, %fd1;
	}
	mov.f64 	%fd27, 0d4000000000000000;
	{
	.reg .b32 %temp; 
	mov.b64 	{%temp, %r17}, %fd27;
	}
	and.b32  	%r5, %r17, 2146435072;
	setp.eq.s32 	%p8, %r5, 1062207488;
	abs.f64 	%fd2, %fd1;
	{ // callseq 3, 0
	.param .b64 param0;
	st.param.f64 	[param0], %fd2;
	.param .b64 retval0;
	call.uni (retval0), 
	__internal_accurate_pow, 
	(
	param0
	);
	ld.param.f64 	%fd28, [retval0];
	} // callseq 3
	setp.lt.s32 	%p9, %r3, 0;
	neg.f64 	%fd30, %fd28;
	selp.f64 	%fd31, %fd30, %fd28, %p8;
	selp.f64 	%fd53, %fd31, %fd28, %p9;
	setp.neu.f32 	%p10, %f1, 0f00000000;
	@%p10 bra 	$L__BB1_3;
	setp.eq.s32 	%p11, %r5, 1062207488;
	selp.b32 	%r18, %r3, 0, %p11;
	setp.lt.s32 	%p12, %r17, 0;
	or.b32  	%r19, %r18, 2146435072;
	selp.b32 	%r20, %r19, %r18, %p12;
	mov.b32 	%r21, 0;
	mov.b64 	%fd53, {%r21, %r20};
$L__BB1_3:
	add.f64 	%fd32, %fd1, 0d4000000000000000;
	{
	.reg .b32 %temp; 
	mov.b64 	{%temp, %r22}, %fd32;
	}
	and.b32  	%r23, %r22, 2146435072;
	setp.ne.s32 	%p13, %r23, 2146435072;
	@%p13 bra 	$L__BB1_8;
	setp.num.f32 	%p14, %f1, %f1;
	@%p14 bra 	$L__BB1_6;
	mov.f64 	%fd33, 0d4000000000000000;
	add.rn.f64 	%fd53, %fd1, %fd33;
	bra.uni 	$L__BB1_8;
$L__BB1_6:
	setp.neu.f64 	%p15, %fd2, 0d7FF0000000000000;
	@%p15 bra 	$L__BB1_8;
	setp.lt.s32 	%p16, %r3, 0;
	setp.eq.s32 	%p17, %r5, 1062207488;
	setp.lt.s32 	%p18, %r17, 0;
	selp.b32 	%r25, 0, 2146435072, %p18;
	and.b32  	%r26, %r17, 2147483647;
	setp.ne.s32 	%p19, %r26, 1071644672;
	or.b32  	%r27, %r25, -2147483648;
	selp.b32 	%r28, %r27, %r25, %p19;
	selp.b32 	%r29, %r28, %r25, %p17;
	selp.b32 	%r30, %r29, %r25, %p16;
	mov.b32 	%r31, 0;
	mov.b64 	%fd53, {%r31, %r30};
$L__BB1_8:
	setp.eq.s32 	%p20, %r5, 1062207488;
	setp.eq.f32 	%p21, %f1, 0f3F800000;
	selp.f64 	%fd9, 0d3FF0000000000000, %fd53, %p21;
	ld.global.f32 	%f7, [%rd1+4];
	ld.global.f32 	%f8, [%rd2+4];
	sub.f32 	%f2, %f7, %f8;
	cvt.f64.f32 	%fd10, %f2;
	{
	.reg .b32 %temp; 
	mov.b64 	{%temp, %r6}, %fd10;
	}
	abs.f64 	%fd11, %fd10;
	{ // callseq 4, 0
	.param .b64 param0;
	st.param.f64 	[param0], %fd11;
	.param .b64 retval0;
	call.uni (retval0), 
	__internal_accurate_pow, 
	(
	param0
	);
	ld.param.f64 	%fd34, [retval0];
	} // callseq 4
	setp.lt.s32 	%p22, %r6, 0;
	neg.f64 	%fd36, %fd34;
	selp.f64 	%fd37, %fd36, %fd34, %p20;
	selp.f64 	%fd55, %fd37, %fd34, %p22;
	setp.neu.f32 	%p23, %f2, 0f00000000;
	@%p23 bra 	$L__BB1_10;
	setp.eq.s32 	%p24, %r5, 1062207488;
	selp.b32 	%r33, %r6, 0, %p24;
	setp.lt.s32 	%p25, %r17, 0;
	or.b32  	%r34, %r33, 2146435072;
	selp.b32 	%r35, %r34, %r33, %p25;
	mov.b32 	%r36, 0;
	mov.b64 	%fd55, {%r36, %r35};
$L__BB1_10:
	add.f64 	%fd38, %fd10, 0d4000000000000000;
	{
	.reg .b32 %temp; 
	mov.b64 	{%temp, %r37}, %fd38;
	}
	and.b32  	%r38, %r37, 2146435072;
	setp.ne.s32 	%p26, %r38, 2146435072;
	@%p26 bra 	$L__BB1_15;
	setp.num.f32 	%p27, %f2, %f2;
	@%p27 bra 	$L__BB1_13;
	mov.f64 	%fd39, 0d4000000000000000;
	add.rn.f64 	%fd55, %fd10, %fd39;
	bra.uni 	$L__BB1_15;
$L__BB1_13:
	setp.neu.f64 	%p28, %fd11, 0d7FF0000000000000;
	@%p28 bra 	$L__BB1_15;
	setp.lt.s32 	%p29, %r6, 0;
	setp.eq.s32 	%p30, %r5, 1062207488;
	setp.lt.s32 	%p31, %r17, 0;
	selp.b32 	%r40, 0, 2146435072, %p31;
	and.b32  	%r41, %r17, 2147483647;
	setp.ne.s32 	%p32, %r41, 1071644672;
	or.b32  	%r42, %r40, -2147483648;
	selp.b32 	%r43, %r42, %r40, %p32;
	selp.b32 	%r44, %r43, %r40, %p30;
	selp.b32 	%r45, %r44, %r40, %p29;
	mov.b32 	%r46, 0;
	mov.b64 	%fd55, {%r46, %r45};
$L__BB1_15:
	setp.eq.s32 	%p33, %r5, 1062207488;
	setp.eq.f32 	%p34, %f2, 0f3F800000;
	selp.f64 	%fd40, 0d3FF0000000000000, %fd55, %p34;
	add.f64 	%fd18, %fd9, %fd40;
	ld.global.f32 	%f9, [%rd1+8];
	ld.global.f32 	%f10, [%rd2+8];
	sub.f32 	%f3, %f9, %f10;
	cvt.f64.f32 	%fd19, %f3;
	{
	.reg .b32 %temp; 
	mov.b64 	{%temp, %r7}, %fd19;
	}
	abs.f64 	%fd20, %fd19;
	{ // callseq 5, 0
	.param .b64 param0;
	st.param.f64 	[param0], %fd20;
	.param .b64 retval0;
	call.uni (retval0), 
	__internal_accurate_pow, 
	(
	param0
	);
	ld.param.f64 	%fd41, [retval0];
	} // callseq 5
	setp.lt.s32 	%p35, %r7, 0;
	neg.f64 	%fd43, %fd41;
	selp.f64 	%fd44, %fd43, %fd41, %p33;
	selp.f64 	%fd57, %fd44, %fd41, %p35;
	setp.neu.f32 	%p36, %f3, 0f00000000;
	@%p36 bra 	$L__BB1_17;
	setp.eq.s32 	%p37, %r5, 1062207488;
	selp.b32 	%r48, %r7, 0, %p37;
	setp.lt.s32 	%p38, %r17, 0;
	or.b32  	%r49, %r48, 2146435072;
	selp.b32 	%r50, %r49, %r48, %p38;
	mov.b32 	%r51, 0;
	mov.b64 	%fd57, {%r51, %r50};
$L__BB1_17:
	add.f64 	%fd45, %fd19, 0d4000000000000000;
	{
	.reg .b32 %temp; 
	mov.b64 	{%temp, %r52}, %fd45;
	}
	and.b32  	%r53, %r52, 2146435072;
	setp.ne.s32 	%p39, %r53, 2146435072;
	@%p39 bra 	$L__BB1_22;
	setp.num.f32 	%p40, %f3, %f3;
	@%p40 bra 	$L__BB1_20;
	mov.f64 	%fd46, 0d4000000000000000;
	add.rn.f64 	%fd57, %fd19, %fd46;
	bra.uni 	$L__BB1_22;
$L__BB1_20:
	setp.neu.f64 	%p41, %fd20, 0d7FF0000000000000;
	@%p41 bra 	$L__BB1_22;
	setp.lt.s32 	%p42, %r7, 0;
	setp.eq.s32 	%p43, %r5, 1062207488;
	setp.lt.s32 	%p44, %r17, 0;
	selp.b32 	%r55, 0, 2146435072, %p44;
	and.b32  	%r56, %r17, 2147483647;
	setp.ne.s32 	%p45, %r56, 1071644672;
	or.b32  	%r57, %r55, -2147483648;
	selp.b32 	%r58, %r57, %r55, %p45;
	selp.b32 	%r59, %r58, %r55, %p43;
	selp.b32 	%r60, %r59, %r55, %p42;
	mov.b32 	%r61, 0;
	mov.b64 	%fd57, {%r61, %r60};
$L__BB1_22:
	setp.eq.f32 	%p46, %f3, 0f3F800000;
	selp.f64 	%fd47, 0d3FF0000000000000, %fd57, %p46;
	add.f64 	%fd48, %fd18, %fd47;
	sqrt.rn.f64 	%fd49, %fd48;
	cvt.rn.f32.f64 	%f4, %fd49;
	setp.gtu.f32 	%p47, %f4, 0f43340000;
	@%p47 bra 	$L__BB1_24;
	cvt.f64.f32 	%fd50, %f4;
	div.rn.f64 	%fd51, %fd50, 0d4018000000000000;
	cvt.rzi.s32.f64 	%r62, %fd51;
	cvta.to.global.u64 	%rd10, %rd3;
	mul.wide.s32 	%rd11, %r62, 4;
	add.s64 	%rd12, %rd10, %rd11;
	atom.global.add.f32 	%f11, [%rd12], 0f40000000;
$L__BB1_24:
	ret;

}
	// .globl	_Z11create_gridPPP4NodeP5PuntoPPPlj
.visible .entry _Z11create_gridPPP4NodeP5PuntoPPPlj(
	.param .u64 .ptr .align 1 _Z11create_gridPPP4NodeP5PuntoPPPlj_param_0,
	.param .u64 .ptr .align 1 _Z11create_gridPPP4NodeP5PuntoPPPlj_param_1,
	.param .u64 .ptr .align 1 _Z11create_gridPPP4NodeP5PuntoPPPlj_param_2,
	.param .u32 _Z11create_gridPPP4NodeP5PuntoPPPlj_param_3
)
{
	.reg .pred 	%p<2>;
	.reg .b32 	%r<13>;
	.reg .b64 	%rd<13>;
	.reg .b64 	%fd<6>;

	ld.param.u64 	%rd1, [_Z11create_gridPPP4NodeP5PuntoPPPlj_param_0];
	ld.param.u64 	%rd2, [_Z11create_gridPPP4NodeP5PuntoPPPlj_param_2];
	mov.u32 	%r1, %ctaid.x;
	mov.u32 	%r2, %ctaid.y;
	or.b32  	%r3, %r1, %r2;
	mov.u32 	%r4, %tid.x;
	or.b32  	%r5, %r3, %r4;
	mov.u32 	%r6, %tid.y;
	or.b32  	%r7, %r5, %r6;
	mov.u32 	%r8, %tid.z;
	or.b32  	%r9, %r7, %r8;
	setp.ne.s32 	%p1, %r9, 0;
	@%p1 bra 	$L__BB2_2;
	cvta.to.global.u64 	%rd3, %rd2;
	cvta.to.global.u64 	%rd4, %rd1;
	ld.global.u64 	%rd5, [%rd3];
	ld.u64 	%rd6, [%rd5];
	mov.b64 	%rd7, 100;
	st.u64 	[%rd6], %rd7;
	ld.global.u64 	%rd8, [%rd4];
	ld.u64 	%rd9, [%rd8];
	ld.u64 	%rd10, [%rd9+24];
	ld.f64 	%fd1, [%rd10+24];
	ld.f64 	%fd2, [%rd10+32];
	add.f64 	%fd3, %fd1, %fd2;
	ld.f64 	%fd4, [%rd10+40];
	add.f64 	%fd5, %fd3, %fd4;
	cvt.rzi.s32.f64 	%r10, %fd5;
	st.u32 	[%rd9+16], %r10;
	mov.u64 	%rd11, $str;
	cvta.global.u64 	%rd12, %rd11;
	{ // callseq 6, 0
	.param .b64 param0;
	st.param.b64 	[param0], %rd12;
	.param .b64 param1;
	st.param.b64 	[param1], 0;
	.param .b32 retval0;
	call.uni (retval0), 
	vprintf, 
	(
	param0, 
	param1
	);
	ld.param.b32 	%r11, [retval0];
	} // callseq 6
$L__BB2_2:
	ret;

}
.func  (.param .b64 func_retval0) __internal_accurate_pow(
	.param .b64 __internal_accurate_pow_param_0
)
{
	.reg .pred 	%p<8>;
	.reg .b32 	%r<49>;
	.reg .b32 	%f<3>;
	.reg .b64 	%fd<109>;

	ld.param.f64 	%fd10, [__internal_accurate_pow_param_0];
	{
	.reg .b32 %temp; 
	mov.b64 	{%temp, %r46}, %fd10;
	}
	{
	.reg .b32 %temp; 
	mov.b64 	{%r45, %temp}, %fd10;
	}
	shr.u32 	%r47, %r46, 20;
	setp.gt.u32 	%p1, %r46, 1048575;
	@%p1 bra 	$L__BB3_2;
	mul.f64 	%fd11, %fd10, 0d4350000000000000;
	{
	.reg .b32 %temp; 
	mov.b64 	{%temp, %r46}, %fd11;
	}
	{
	.reg .b32 %temp; 
	mov.b64 	{%r45, %temp}, %fd11;
	}
	shr.u32 	%r16, %r46, 20;
	add.s32 	%r47, %r16, -54;
$L__BB3_2:
	add.s32 	%r48, %r47, -1023;
	and.b32  	%r17, %r46, -2146435073;
	or.b32  	%r18, %r17, 1072693248;
	mov.b64 	%fd107, {%r45, %r18};
	setp.lt.u32 	%p2, %r18, 1073127583;
	@%p2 bra 	$L__BB3_4;
	{
	.reg .b32 %temp; 
	mov.b64 	{%r19, %temp}, %fd107;
	}
	{
	.reg .b32 %temp; 
	mov.b64 	{%temp, %r20}, %fd107;
	}
	add.s32 	%r21, %r20, -1048576;
	mov.b64 	%fd107, {%r19, %r21};
	add.s32 	%r48, %r47, -1022;
$L__BB3_4:
	add.f64 	%fd12, %fd107, 0dBFF0000000000000;
	add.f64 	%fd13, %fd107, 0d3FF0000000000000;
	rcp.approx.ftz.f64 	%fd14, %fd13;
	neg.f64 	%fd15, %fd13;
	fma.rn.f64 	%fd16, %fd15, %fd14, 0d3FF0000000000000;
	fma.rn.f64 	%fd17, %fd16, %fd16, %fd16;
	fma.rn.f64 	%fd18, %fd17, %fd14, %fd14;
	mul.f64 	%fd19, %fd12, %fd18;
	fma.rn.f64 	%fd20, %fd12, %fd18, %fd19;
	mul.f64 	%fd21, %fd20, %fd20;
	fma.rn.f64 	%fd22, %fd21, 0d3EB0F5FF7D2CAFE2, 0d3ED0F5D241AD3B5A;
	fma.rn.f64 	%fd23, %fd22, %fd21, 0d3EF3B20A75488A3F;
	fma.rn.f64 	%fd24, %fd23, %fd21, 0d3F1745CDE4FAECD5;
	fma.rn.f64 	%fd25, %fd24, %fd21, 0d3F3C71C7258A578B;
	fma.rn.f64 	%fd26, %fd25, %fd21, 0d3F6249249242B910;
	fma.rn.f64 	%fd27, %fd26, %fd21, 0d3F89999999999DFB;
	sub.f64 	%fd28, %fd12, %fd20;
	add.f64 	%fd29, %fd28, %fd28;
	neg.f64 	%fd30, %fd20;
	fma.rn.f64 	%fd31, %fd30, %fd12, %fd29;
	mul.f64 	%fd32, %fd18, %fd31;
	fma.rn.f64 	%fd33, %fd21, %fd27, 0d3FB5555555555555;
	mov.f64 	%fd34, 0d3FB5555555555555;
	sub.f64 	%fd35, %fd34, %fd33;
	fma.rn.f64 	%fd36, %fd21, %fd27, %fd35;
	add.f64 	%fd37, %fd36, 0dBC46A4CB00B9E7B0;
	add.f64 	%fd38, %fd33, %fd37;
	sub.f64 	%fd39, %fd33, %fd38;
	add.f64 	%fd40, %fd37, %fd39;
	mul.rn.f64 	%fd41, %fd20, %fd20;
	neg.f64 	%fd42, %fd41;
	fma.rn.f64 	%fd43, %fd20, %fd20, %fd42;
	{
	.reg .b32 %temp; 
	mov.b64 	{%r22, %temp}, %fd32;
	}
	{
	.reg .b32 %temp; 
	mov.b64 	{%temp, %r23}, %fd32;
	}
	add.s32 	%r24, %r23, 1048576;
	mov.b64 	%fd44, {%r22, %r24};
	fma.rn.f64 	%fd45, %fd20, %fd44, %fd43;
	mul.rn.f64 	%fd46, %fd41, %fd20;
	neg.f64 	%fd47, %fd46;
	fma.rn.f64 	%fd48, %fd41, %fd20, %fd47;
	fma.rn.f64 	%fd49, %fd41, %fd32, %fd48;
	fma.rn.f64 	%fd50, %fd45, %fd20, %fd49;
	mul.rn.f64 	%fd51, %fd38, %fd46;
	neg.f64 	%fd52, %fd51;
	fma.rn.f64 	%fd53, %fd38, %fd46, %fd52;
	fma.rn.f64 	%fd54, %fd38, %fd50, %fd53;
	fma.rn.f64 	%fd55, %fd40, %fd46, %fd54;
	add.f64 	%fd56, %fd51, %fd55;
	sub.f64 	%fd57, %fd51, %fd56;
	add.f64 	%fd58, %fd55, %fd57;
	add.f64 	%fd59, %fd20, %fd56;
	sub.f64 	%fd60, %fd20, %fd59;
	add.f64 	%fd61, %fd56, %fd60;
	add.f64 	%fd62, %fd58, %fd61;
	add.f64 	%fd63, %fd32, %fd62;
	add.f64 	%fd64, %fd59, %fd63;
	sub.f64 	%fd65, %fd59, %fd64;
	add.f64 	%fd66, %fd63, %fd65;
	xor.b32  	%r25, %r48, -2147483648;
	mov.b32 	%r26, 1127219200;
	mov.b64 	%fd67, {%r25, %r26};
	mov.b32 	%r27, -2147483648;
	mov.b64 	%fd68, {%r27, %r26};
	sub.f64 	%fd69, %fd67, %fd68;
	fma.rn.f64 	%fd70, %fd69, 0d3FE62E42FEFA39EF, %fd64;
	fma.rn.f64 	%fd71, %fd69, 0dBFE62E42FEFA39EF, %fd70;
	sub.f64 	%fd72, %fd71, %fd64;
	sub.f64 	%fd73, %fd66, %fd72;
	fma.rn.f64 	%fd74, %fd69, 0d3C7ABC9E3B39803F, %fd73;
	add.f64 	%fd75, %fd70, %fd74;
	sub.f64 	%fd76, %fd70, %fd75;
	add.f64 	%fd77, %fd74, %fd76;
	mov.f64 	%fd78, 0d4000000000000000;
	{
	.reg .b32 %temp; 
	mov.b64 	{%temp, %r28}, %fd78;
	}
	{
	.reg .b32 %temp; 
	mov.b64 	{%r29, %temp}, %fd78;
	}
	shl.b32 	%r30, %r28, 1;
	setp.gt.u32 	%p3, %r30, -33554433;
	and.b32  	%r31, %r28, -15728641;
	selp.b32 	%r32, %r31, %r28, %p3;
	mov.b64 	%fd79, {%r29, %r32};
	mul.rn.f64 	%fd80, %fd75, %fd79;
	neg.f64 	%fd81, %fd80;
	fma.rn.f64 	%fd82, %fd75, %fd79, %fd81;
	fma.rn.f64 	%fd83, %fd77, %fd79, %fd82;
	add.f64 	%fd4, %fd80, %fd83;
	sub.f64 	%fd84, %fd80, %fd4;
	add.f64 	%fd5, %fd83, %fd84;
	fma.rn.f64 	%fd85, %fd4, 0d3FF71547652B82FE, 0d4338000000000000;
	{
	.reg .b32 %temp; 
	mov.b64 	{%r13, %temp}, %fd85;
	}
	mov.f64 	%fd86, 0dC338000000000000;
	add.rn.f64 	%fd87, %fd85, %fd86;
	fma.rn.f64 	%fd88, %fd87, 0dBFE62E42FEFA39EF, %fd4;
	fma.rn.f64 	%fd89, %fd87, 0dBC7ABC9E3B39803F, %fd88;
	fma.rn.f64 	%fd90, %fd89, 0d3E5ADE1569CE2BDF, 0d3E928AF3FCA213EA;
	fma.rn.f64 	%fd91, %fd90, %fd89, 0d3EC71DEE62401315;
	fma.rn.f64 	%fd92, %fd91, %fd89, 0d3EFA01997C89EB71;
	fma.rn.f64 	%fd93, %fd92, %fd89, 0d3F2A01A014761F65;
	fma.rn.f64 	%fd94, %fd93, %fd89, 0d3F56C16C1852B7AF;
	fma.rn.f64 	%fd95, %fd94, %fd89, 0d3F81111111122322;
	fma.rn.f64 	%fd96, %fd95, %fd89, 0d3FA55555555502A1;
	fma.rn.f64 	%fd97, %fd96, %fd89, 0d3FC5555555555511;
	fma.rn.f64 	%fd98, %fd97, %fd89, 0d3FE000000000000B;
	fma.rn.f64 	%fd99, %fd98, %fd89, 0d3FF0000000000000;
	fma.rn.f64 	%fd100, %fd99, %fd89, 0d3FF0000000000000;
	{
	.reg .b32 %temp; 
	mov.b64 	{%r14, %temp}, %fd100;
	}
	{
	.reg .b32 %temp; 
	mov.b64 	{%temp, %r15}, %fd100;
	}
	shl.b32 	%r33, %r13, 20;
	add.s32 	%r34, %r33, %r15;
	mov.b64 	%fd108, {%r14, %r34};
	{
	.reg .b32 %temp; 
	mov.b64 	{%temp, %r35}, %fd4;
	}
	mov.b32 	%f2, %r35;
	abs.f32 	%f1, %f2;
	setp.lt.f32 	%p4, %f1, 0f4086232B;
	@%p4 bra 	$L__BB3_7;
	setp.lt.f64 	%p5, %fd4, 0d0000000000000000;
	add.f64 	%fd101, %fd4, 0d7FF0000000000000;
	selp.f64 	%fd108, 0d0000000000000000, %fd101, %p5;
	setp.geu.f32 	%p6, %f1, 0f40874800;
	@%p6 bra 	$L__BB3_7;
	shr.u32 	%r36, %r13, 31;
	add.s32 	%r37, %r13, %r36;
	shr.s32 	%r38, %r37, 1;
	shl.b32 	%r39, %r38, 20;
	add.s32 	%r40, %r15, %r39;
	mov.b64 	%fd102, {%r14, %r40};
	sub.s32 	%r41, %r13, %r38;
	shl.b32 	%r42, %r41, 20;
	add.s32 	%r43, %r42, 1072693248;
	mov.b32 	%r44, 0;
	mov.b64 	%fd103, {%r44, %r43};
	mul.f64 	%fd108, %fd103, %fd102;
$L__BB3_7:
	abs.f64 	%fd104, %fd108;
	setp.eq.f64 	%p7, %fd104, 0d7FF0000000000000;
	fma.rn.f64 	%fd105, %fd108, %fd5, %fd108;
	selp.f64 	%fd106, %fd108, %fd105, %p7;
	st.param.f64 	[func_retval0], %fd106;
	ret;

}


// ===== COMPILED SASS (sm_100) =====

	.target	sm_100

	.elftype	@"ET_EXEC"


//--------------------- .note.nv.tkinfo           --------------------------
	.section	.note.nv.tkinfo,"",@"SHT_NOTE"
	.sectionflags	@"SHF_NOTE_NV_TKINFO"
	.tkinfo
        /*0018*/ 	.word	0x00000002
        /*0030*/ 	.string	""
        /*0030*/ 	.string	"ptxas"
        /*0030*/ 	.string	"Cuda compilation tools, release 13.0, V13.0.88"
        /*0030*/ 	.string	"Build cuda_13.0.r13.0/compiler.36424714_0"
        /*0030*/ 	.string	"-arch sm_100 -m 64 "



//--------------------- .note.nv.cuinfo           --------------------------
	.section	.note.nv.cuinfo,"",@"SHT_NOTE"
	.sectionflags	@"SHF_NOTE_NV_CUINFO"
        /*0018*/ 	.short	0x0002
        /*001a*/ 	.short	0x0064
        /*001c*/ 	.short	0x0082
	.zero		2


//--------------------- .nv.info                  --------------------------
	.section	.nv.info,"",@"SHT_CUDA_INFO"
	.align	4


	//----- nvinfo : EIATTR_REGCOUNT
	.align		4
        /*0000*/ 	.byte	0x04, 0x2f
        /*0002*/ 	.short	(.L_2 - .L_1)
	.align		4
.L_1:
        /*0004*/ 	.word	index@(_Z2XYPfS_S_Pi)
        /*0008*/ 	.word	0x0000001f


	//----- nvinfo : EIATTR_FRAME_SIZE
	.align		4
.L_2:
        /*000c*/ 	.byte	0x04, 0x11
        /*000e*/ 	.short	(.L_4 - .L_3)
	.align		4
.L_3:
        /*0010*/ 	.word	index@($_Z2XYPfS_S_Pi$__internal_accurate_pow)
        /*0014*/ 	.word	0x00000000


	//----- nvinfo : EIATTR_FRAME_SIZE
	.align		4
.L_4:
        /*0018*/ 	.byte	0x04, 0x11
        /*001a*/ 	.short	(.L_6 - .L_5)
	.align		4
.L_5:
        /*001c*/ 	.word	index@($__internal_3_$__cuda_sm20_dsqrt_rn_f64_mediumpath_v1)
        /*0020*/ 	.word	0x00000000


	//----- nvinfo : EIATTR_FRAME_SIZE
	.align		4
.L_6:
        /*0024*/ 	.byte	0x04, 0x11
        /*0026*/ 	.short	(.L_8 - .L_7)
	.align		4
.L_7:
        /*0028*/ 	.word	index@($__internal_2_$__cuda_sm20_div_rn_f64_full)
        /*002c*/ 	.word	0x00000000


	//----- nvinfo : EIATTR_FRAME_SIZE
	.align		4
.L_8:
        /*0030*/ 	.byte	0x04, 0x11
        /*0032*/ 	.short	(.L_10 - .L_9)
	.align		4
.L_9:
        /*0034*/ 	.word	index@(_Z2XYPfS_S_Pi)
        /*0038*/ 	.word	0x00000000


	//----- nvinfo : EIATTR_REGCOUNT
	.align		4
.L_10:
        /*003c*/ 	.byte	0x04, 0x2f
        /*003e*/ 	.short	(.L_12 - .L_11)
	.align		4
.L_11:
        /*0040*/ 	.word	index@(_Z2XXPfS_Pi)
        /*0044*/ 	.word	0x0000001f


	//----- nvinfo : EIATTR_FRAME_SIZE
	.align		4
.L_12:
        /*0048*/ 	.byte	0x04, 0x11
        /*004a*/ 	.short	(.L_14 - .L_13)
	.align		4
.L_13:
        /*004c*/ 	.word	index@($_Z2XXPfS_Pi$__internal_accurate_pow)
        /*0050*/ 	.word	0x00000000


	//----- nvinfo : EIATTR_FRAME_SIZE
	.align		4
.L_14:
        /*0054*/ 	.byte	0x04, 0x11
        /*0056*/ 	.short	(.L_16 - .L_15)
	.align		4
.L_15:
        /*0058*/ 	.word	index@($__internal_1_$__cuda_sm20_dsqrt_rn_f64_mediumpath_v1)
        /*005c*/ 	.word	0x00000000


	//----- nvinfo : EIATTR_FRAME_SIZE
	.align		4
.L_16:
        /*0060*/ 	.byte	0x04, 0x11
        /*0062*/ 	.short	(.L_18 - .L_17)
	.align		4
.L_17:
        /*0064*/ 	.word	index@($__internal_0_$__cuda_sm20_div_rn_f64_full)
        /*0068*/ 	.word	0x00000000


	//----- nvinfo : EIATTR_FRAME_SIZE
	.align		4
.L_18:
        /*006c*/ 	.byte	0x04, 0x11
        /*006e*/ 	.short	(.L_20 - .L_19)
	.align		4
.L_19:
        /*0070*/ 	.word	index@(_Z2XXPfS_Pi)
        /*0074*/ 	.word	0x00000000


	//----- nvinfo : EIATTR_REGCOUNT
	.align		4
.L_20:
        /*0078*/ 	.byte	0x04, 0x2f
        /*007a*/ 	.short	(.L_22 - .L_21)
	.align		4
.L_21:
        /*007c*/ 	.word	index@(_Z11create_gridPPP4NodeP5PuntoPPPlj)
        /*0080*/ 	.word	0x00000018


	//----- nvinfo : EIATTR_FRAME_SIZE
	.align		4
.L_22:
        /*0084*/ 	.byte	0x04, 0x11
        /*0086*/ 	.short	(.L_24 - .L_23)
	.align		4
.L_23:
        /*0088*/ 	.word	index@(_Z11create_gridPPP4NodeP5PuntoPPPlj)
        /*008c*/ 	.word	0x00000000


	//----- nvinfo : EIATTR_MIN_STACK_SIZE
	.align		4
.L_24:
        /*0090*/ 	.byte	0x04, 0x12
        /*0092*/ 	.short	(.L_26 - .L_25)
	.align		4
.L_25:
        /*0094*/ 	.word	index@(_Z11create_gridPPP4NodeP5PuntoPPPlj)
        /*0098*/ 	.word	0x00000000


	//----- nvinfo : EIATTR_MIN_STACK_SIZE
	.align		4
.L_26:
        /*009c*/ 	.byte	0x04, 0x12
        /*009e*/ 	.short	(.L_28 - .L_27)
	.align		4
.L_27:
        /*00a0*/ 	.word	index@(_Z2XXPfS_Pi)
        /*00a4*/ 	.word	0x00000000


	//----- nvinfo : EIATTR_MIN_STACK_SIZE
	.align		4
.L_28:
        /*00a8*/ 	.byte	0x04, 0x12
        /*00aa*/ 	.short	(.L_30 - .L_29)
	.align		4
.L_29:
        /*00ac*/ 	.word	index@(_Z2XYPfS_S_Pi)
        /*00b0*/ 	.word	0x00000000
.L_30:


//--------------------- .nv.compat                --------------------------
	.section	.nv.compat,"",@"SHT_CUDA_COMPAT_INFO"
	.align	4
        /*0000*/ 	.byte	0x02, 0x09, 0x00, 0x00, 0x02, 0x02, 0x01, 0x00, 0x02, 0x05, 0x05, 0x00, 0x03, 0x07, 0x01, 0x01
        /*0010*/ 	.byte	0x02, 0x03, 0x00, 0x00, 0x02, 0x06, 0x01, 0x00, 0x04, 0x0b, 0x08, 0x00, 0x01, 0x00, 0x00, 0x00
        /*0020*/ 	.byte	0x00, 0x00, 0x00, 0x00


//--------------------- .nv.info._Z11create_gridPPP4NodeP5PuntoPPPlj --------------------------
	.section	.nv.info._Z11create_gridPPP4NodeP5PuntoPPPlj,"",@"SHT_CUDA_INFO"
	.sectionflags	@""
	.align	4


	//----- nvinfo : EIATTR_CUDA_API_VERSION
	.align		4
        /*0000*/ 	.byte	0x04, 0x37
        /*0002*/ 	.short	(.L_32 - .L_31)
.L_31:
        /*0004*/ 	.word	0x00000082


	//----- nvinfo : EIATTR_KPARAM_INFO
	.align		4
.L_32:
        /*0008*/ 	.byte	0x04, 0x17
        /*000a*/ 	.short	(.L_34 - .L_33)
.L_33:
        /*000c*/ 	.word	0x00000000
        /*0010*/ 	.short	0x0003
        /*0012*/ 	.short	0x0018
        /*0014*/ 	.byte	0x00, 0xf0, 0x11, 0x00


	//----- nvinfo : EIATTR_KPARAM_INFO
	.align		4
.L_34:
        /*0018*/ 	.byte	0x04, 0x17
        /*001a*/ 	.short	(.L_36 - .L_35)
.L_35:
        /*001c*/ 	.word	0x00000000
        /*0020*/ 	.short	0x0002
        /*0022*/ 	.short	0x0010
        /*0024*/ 	.byte	0x00, 0xf5, 0x21, 0x00


	//----- nvinfo : EIATTR_KPARAM_INFO
	.align		4
.L_36:
        /*0028*/ 	.byte	0x04, 0x17
        /*002a*/ 	.short	(.L_38 - .L_37)
.L_37:
        /*002c*/ 	.word	0x00000000
        /*0030*/ 	.short	0x0001
        /*0032*/ 	.short	0x0008
        /*0034*/ 	.byte	0x00, 0xf5, 0x21, 0x00


	//----- nvinfo : EIATTR_KPARAM_INFO
	.align		4
.L_38:
        /*0038*/ 	.byte	0x04, 0x17
        /*003a*/ 	.short	(.L_40 - .L_39)
.L_39:
        /*003c*/ 	.word	0x00000000
        /*0040*/ 	.short	0x0000
        /*0042*/ 	.short	0x0000
        /*0044*/ 	.byte	0x00, 0xf5, 0x21, 0x00


	//----- nvinfo : EIATTR_SPARSE_MMA_MASK
	.align		4
.L_40:
        /*0048*/ 	.byte	0x03, 0x50
        /*004a*/ 	.short	0x0000


	//----- nvinfo : EIATTR_MAXREG_COUNT
	.align		4
        /*004c*/ 	.byte	0x03, 0x1b
        /*004e*/ 	.short	0x00ff


	//----- nvinfo : EIATTR_EXTERNS
	.align		4
        /*0050*/ 	.byte	0x04, 0x0f
        /*0052*/ 	.short	(.L_42 - .L_41)


	//   ....[0]....
	.align		4
.L_41:
        /*0054*/ 	.word	index@(vprintf)


	//----- nvinfo : EIATTR_MERCURY_ISA_VERSION
	.align		4
.L_42:
        /*0058*/ 	.byte	0x03, 0x5f
        /*005a*/ 	.short	0x0101


	//----- nvinfo : EIATTR_VRC_CTA_INIT_COUNT
	.align		4
        /*005c*/ 	.byte	0x02, 0x4a
	.zero		1
	.zero		1


	//----- nvinfo : EIATTR_SYSCALL_OFFSETS
	.align		4
        /*0060*/ 	.byte	0x04, 0x46
        /*0062*/ 	.short	(.L_44 - .L_43)


	//   ....[0]....
.L_43:
        /*0064*/ 	.word	0x00000220


	//----- nvinfo : EIATTR_EXIT_INSTR_OFFSETS
	.align		4
.L_44:
        /*0068*/ 	.byte	0x04, 0x1c
        /*006a*/ 	.short	(.L_46 - .L_45)


	//   ....[0]....
.L_45:
        /*006c*/ 	.word	0x00000080


	//   ....[1]....
        /*0070*/ 	.word	0x00000230


	//----- nvinfo : EIATTR_CRS_STACK_SIZE
	.align		4
.L_46:
        /*0074*/ 	.byte	0x04, 0x1e
        /*0076*/ 	.short	(.L_48 - .L_47)
.L_47:
        /*0078*/ 	.word	0x00000000


	//----- nvinfo : EIATTR_CBANK_PARAM_SIZE
	.align		4
.L_48:
        /*007c*/ 	.byte	0x03, 0x19
        /*007e*/ 	.short	0x001c


	//----- nvinfo : EIATTR_PARAM_CBANK
	.align		4
        /*0080*/ 	.byte	0x04, 0x0a
        /*0082*/ 	.short	(.L_50 - .L_49)
	.align		4
.L_49:
        /*0084*/ 	.word	index@(.nv.constant0._Z11create_gridPPP4NodeP5PuntoPPPlj)
        /*0088*/ 	.short	0x0380
        /*008a*/ 	.short	0x001c


	//----- nvinfo : EIATTR_SW_WAR
	.align		4
.L_50:
        /*008c*/ 	.byte	0x04, 0x36
        /*008e*/ 	.short	(.L_52 - .L_51)
.L_51:
        /*0090*/ 	.word	0x00000008
.L_52:


//--------------------- .nv.info._Z2XXPfS_Pi      --------------------------
	.section	.nv.info._Z2XXPfS_Pi,"",@"SHT_CUDA_INFO"
	.sectionflags	@""
	.align	4


	//----- nvinfo : EIATTR_CUDA_API_VERSION
	.align		4
        /*0000*/ 	.byte	0x04, 0x37
        /*0002*/ 	.short	(.L_54 - .L_53)
.L_53:
        /*0004*/ 	.word	0x00000082


	//----- nvinfo : EIATTR_KPARAM_INFO
	.align		4
.L_54:
        /*0008*/ 	.byte	0x04, 0x17
        /*000a*/ 	.short	(.L_56 - .L_55)
.L_55:
        /*000c*/ 	.word	0x00000000
        /*0010*/ 	.short	0x0002
        /*0012*/ 	.short	0x0010
        /*0014*/ 	.byte	0x00, 0xf5, 0x21, 0x00


	//----- nvinfo : EIATTR_KPARAM_INFO
	.align		4
.L_56:
        /*0018*/ 	.byte	0x04, 0x17
        /*001a*/ 	.short	(.L_58 - .L_57)
.L_57:
        /*001c*/ 	.word	0x00000000
        /*0020*/ 	.short	0x0001
        /*0022*/ 	.short	0x0008
        /*0024*/ 	.byte	0x00, 0xf5, 0x21, 0x00


	//----- nvinfo : EIATTR_KPARAM_INFO
	.align		4
.L_58:
        /*0028*/ 	.byte	0x04, 0x17
        /*002a*/ 	.short	(.L_60 - .L_59)
.L_59:
        /*002c*/ 	.word	0x00000000
        /*0030*/ 	.short	0x0000
        /*0032*/ 	.short	0x0000
        /*0034*/ 	.byte	0x00, 0xf5, 0x21, 0x00


	//----- nvinfo : EIATTR_SPARSE_MMA_MASK
	.align		4
.L_60:
        /*0038*/ 	.byte	0x03, 0x50
        /*003a*/ 	.short	0x0000


	//----- nvinfo : EIATTR_MAXREG_COUNT
	.align		4
        /*003c*/ 	.byte	0x03, 0x1b
        /*003e*/ 	.short	0x00ff


	//----- nvinfo : EIATTR_MERCURY_ISA_VERSION
	.align		4
        /*0040*/ 	.byte	0x03, 0x5f
        /*0042*/ 	.short	0x0101


	//----- nvinfo : EIATTR_VRC_CTA_INIT_COUNT
	.align		4
        /*0044*/ 	.byte	0x02, 0x4a
	.zero		1
	.zero		1


	//----- nvinfo : EIATTR_EXIT_INSTR_OFFSETS
	.align		4
        /*0048*/ 	.byte	0x04, 0x1c
        /*004a*/ 	.short	(.L_62 - .L_61)


	//   ....[0]....
.L_61:
        /*004c*/ 	.word	0x000000f0


	//   ....[1]....
        /*0050*/ 	.word	0x00000820


	//   ....[2]....
        /*0054*/ 	.word	0x000009f0


	//----- nvinfo : EIATTR_CRS_STACK_SIZE
	.align		4
.L_62:
        /*0058*/ 	.byte	0x04, 0x1e
        /*005a*/ 	.short	(.L_64 - .L_63)
.L_63:
        /*005c*/ 	.word	0x00000000


	//----- nvinfo : EIATTR_CBANK_PARAM_SIZE
	.align		4
.L_64:
        /*0060*/ 	.byte	0x03, 0x19
        /*0062*/ 	.short	0x0018


	//----- nvinfo : EIATTR_PARAM_CBANK
	.align		4
        /*0064*/ 	.byte	0x04, 0x0a
        /*0066*/ 	.short	(.L_66 - .L_65)
	.align		4
.L_65:
        /*0068*/ 	.word	index@(.nv.constant0._Z2XXPfS_Pi)
        /*006c*/ 	.short	0x0380
        /*006e*/ 	.short	0x0018


	//----- nvinfo : EIATTR_SW_WAR
	.align		4
.L_66:
        /*0070*/ 	.byte	0x04, 0x36
        /*0072*/ 	.short	(.L_68 - .L_67)
.L_67:
        /*0074*/ 	.word	0x00000008
.L_68:


//--------------------- .nv.info._Z2XYPfS_S_Pi    --------------------------
	.section	.nv.info._Z2XYPfS_S_Pi,"",@"SHT_CUDA_INFO"
	.sectionflags	@""
	.align	4


	//----- nvinfo : EIATTR_CUDA_API_VERSION
	.align		4
        /*0000*/ 	.byte	0x04, 0x37
        /*0002*/ 	.short	(.L_70 - .L_69)
.L_69:
        /*0004*/ 	.word	0x00000082


	//----- nvinfo : EIATTR_KPARAM_INFO
	.align		4
.L_70:
        /*0008*/ 	.byte	0x04, 0x17
        /*000a*/ 	.short	(.L_72 - .L_71)
.L_71:
        /*000c*/ 	.word	0x00000000
        /*0010*/ 	.short	0x0003
        /*0012*/ 	.short	0x0018
        /*0014*/ 	.byte	0x00, 0xf5, 0x21, 0x00


	//----- nvinfo : EIATTR_KPARAM_INFO
	.align		4
.L_72:
        /*0018*/ 	.byte	0x04, 0x17
        /*001a*/ 	.short	(.L_74 - .L_73)
.L_73:
        /*001c*/ 	.word	0x00000000
        /*0020*/ 	.short	0x0002
        /*0022*/ 	.short	0x0010
        /*0024*/ 	.byte	0x00, 0xf5, 0x21, 0x00


	//----- nvinfo : EIATTR_KPARAM_INFO
	.align		4
.L_74:
        /*0028*/ 	.byte	0x04, 0x17
        /*002a*/ 	.short	(.L_76 - .L_75)
.L_75:
        /*002c*/ 	.word	0x00000000
        /*0030*/ 	.short	0x0001
        /*0032*/ 	.short	0x0008
        /*0034*/ 	.byte	0x00, 0xf5, 0x21, 0x00


	//----- nvinfo : EIATTR_KPARAM_INFO
	.align		4
.L_76:
        /*0038*/ 	.byte	0x04, 0x17
        /*003a*/ 	.short	(.L_78 - .L_77)
.L_77:
        /*003c*/ 	.word	0x00000000
        /*0040*/ 	.short	0x0000
        /*0042*/ 	.short	0x0000
        /*0044*/ 	.byte	0x00, 0xf5, 0x21, 0x00


	//----- nvinfo : EIATTR_SPARSE_MMA_MASK
	.align		4
.L_78:
        /*0048*/ 	.byte	0x03, 0x50
        /*004a*/ 	.short	0x0000


	//----- nvinfo : EIATTR_MAXREG_COUNT
	.align		4
        /*004c*/ 	.byte	0x03, 0x1b
        /*004e*/ 	.short	0x00ff


	//----- nvinfo : EIATTR_MERCURY_ISA_VERSION
	.align		4
        /*0050*/ 	.byte	0x03, 0x5f
        /*0052*/ 	.short	0x0101


	//----- nvinfo : EIATTR_VRC_CTA_INIT_COUNT
	.align		4
        /*0054*/ 	.byte	0x02, 0x4a
	.zero		1
	.zero		1


	//----- nvinfo : EIATTR_EXIT_INSTR_OFFSETS
	.align		4
        /*0058*/ 	.byte	0x04, 0x1c
        /*005a*/ 	.short	(.L_80 - .L_79)


	//   ....[0]....
.L_79:
        /*005c*/ 	.word	0x000000e0


	//   ....[1]....
        /*0060*/ 	.word	0x00000820


	//   ....[2]....
        /*0064*/ 	.word	0x000009f0


	//----- nvinfo : EIATTR_CRS_STACK_SIZE
	.align		4
.L_80:
        /*0068*/ 	.byte	0x04, 0x1e
        /*006a*/ 	.short	(.L_82 - .L_81)
.L_81:
        /*006c*/ 	.word	0x00000000


	//----- nvinfo : EIATTR_CBANK_PARAM_SIZE
	.align		4
.L_82:
        /*0070*/ 	.byte	0x03, 0x19
        /*0072*/ 	.short	0x0020


	//----- nvinfo : EIATTR_PARAM_CBANK
	.align		4
        /*0074*/ 	.byte	0x04, 0x0a
        /*0076*/ 	.short	(.L_84 - .L_83)
	.align		4
.L_83:
        /*0078*/ 	.word	index@(.nv.constant0._Z2XYPfS_S_Pi)
        /*007c*/ 	.short	0x0380
        /*007e*/ 	.short	0x0020


	//----- nvinfo : EIATTR_SW_WAR
	.align		4
.L_84:
        /*0080*/ 	.byte	0x04, 0x36
        /*0082*/ 	.short	(.L_86 - .L_85)
.L_85:
        /*0084*/ 	.word	0x00000008
.L_86:


//--------------------- .nv.callgraph             --------------------------
	.section	.nv.callgraph,"",@"SHT_CUDA_CALLGRAPH"
	.align	4
	.sectionentsize	8
	.align		4
        /*0000*/ 	.word	0x00000000
	.align		4
        /*0004*/ 	.word	0xffffffff
	.align		4
        /*0008*/ 	.word	index@(_Z11create_gridPPP4NodeP5PuntoPPPlj)
	.align		4
        /*000c*/ 	.word	index@(vprintf)
	.align		4
        /*0010*/ 	.word	0x00000000
	.align		4
        /*0014*/ 	.word	0xfffffffe
	.align		4
        /*0018*/ 	.word	0x00000000
	.align		4
        /*001c*/ 	.word	0xfffffffd
	.align		4
        /*0020*/ 	.word	0x00000000
	.align		4
        /*0024*/ 	.word	0xfffffffc


//--------------------- .nv.constant4             --------------------------
	.section	.nv.constant4,"a",@progbits
	.align	8
	.align		8
.nv.constant4:
        /*0000*/ 	.dword	vprintf
	.align		8
        /*0008*/ 	.dword	$str


//--------------------- .text._Z11create_gridPPP4NodeP5PuntoPPPlj --------------------------
	.section	.text._Z11create_gridPPP4NodeP5PuntoPPPlj,"ax",@progbits
	.align	128
        .global         _Z11create_gridPPP4NodeP5PuntoPPPlj
        .type           _Z11create_gridPPP4NodeP5PuntoPPPlj,@function
        .size           _Z11create_gridPPP4NodeP5PuntoPPPlj,(.L_x_54 - _Z11create_gridPPP4NodeP5PuntoPPPlj)
        .other          _Z11create_gridPPP4NodeP5PuntoPPPlj,@"STO_CUDA_ENTRY STV_DEFAULT"
_Z11create_gridPPP4NodeP5PuntoPPPlj:
.text._Z11create_gridPPP4NodeP5PuntoPPPlj:
[----:B------:R-:W0:Y:S01]  /*0000*/  LDC R1, c[0x0][0x37c] ;  /* 0x0000df00ff017b82 */ /* 0x000e220000000800 */
[----:B------:R-:W1:Y:S07]  /*0010*/  S2R R0, SR_CTAID.Y ;  /* 0x0000000000007919 */ /* 0x000e6e0000002600 */
[----:B------:R-:W1:Y:S01]  /*0020*/  S2UR UR4, SR_CTAID.X ;  /* 0x00000000000479c3 */ /* 0x000e620000002500 */
[----:B------:R-:W1:Y:S01]  /*0030*/  S2R R3, SR_TID.X ;  /* 0x0000000000037919 */ /* 0x000e620000002100 */
[----:B------:R-:W2:Y:S01]  /*0040*/  S2R R5, SR_TID.Y ;  /* 0x0000000000057919 */ /* 0x000ea20000002200 */
[----:B------:R-:W2:Y:S01]  /*0050*/  S2R R2, SR_TID.Z ;  /* 0x0000000000027919 */ /* 0x000ea20000002300 */
[----:B-1----:R-:W-:-:S04]  /*0060*/  LOP3.LUT R0, R3, UR4, R0, 0xfe, !PT ;  /* 0x0000000403007c12 */ /* 0x002fc8000f8efe00 */
[----:B--2---:R-:W-:-:S13]  /*0070*/  LOP3.LUT P0, RZ, R2, R0, R5, 0xfe, !PT ;  /* 0x0000000002ff7212 */ /* 0x004fda000780fe05 */
[----:B0-----:R-:W-:Y:S05]  /*0080*/  @P0 EXIT ;  /* 0x000000000000094d */ /* 0x001fea0003800000 */
[----:B------:R-:W0:Y:S01]  /*0090*/  LDC.64 R4, c[0x0][0x390] ;  /* 0x0000e400ff047b82 */ /* 0x000e220000000a00 */
[----:B------:R-:W0:Y:S07]  /*00a0*/  LDCU.64 UR4, c[0x0][0x358] ;  /* 0x00006b00ff0477ac */ /* 0x000e2e0008000a00 */
[----:B------:R-:W1:Y:S01]  /*00b0*/  LDC.64 R12, c[0x0][0x380] ;  /* 0x0000e000ff0c7b82 */ /* 0x000e620000000a00 */
[----:B------:R-:W-:Y:S02]  /*00c0*/  IMAD.MOV.U32 R18, RZ, RZ, 0x64 ;  /* 0x00000064ff127424 */ /* 0x000fe400078e00ff */
[----:B------:R-:W-:Y:S01]  /*00d0*/  IMAD.MOV.U32 R19, RZ, RZ, 0x0 ;  /* 0x00000000ff137424 */ /* 0x000fe200078e00ff */
[----:B------:R-:W-:Y:S01]  /*00e0*/  MOV R0, 0x0 ;  /* 0x0000000000007802 */ /* 0x000fe20000000f00 */
[----:B------:R-:W2:Y:S01]  /*00f0*/  LDCU.64 UR6, c[0x4][0x8] ;  /* 0x01000100ff0677ac */ /* 0x000ea20008000a00 */
[----:B0-----:R-:W3:Y:S04]  /*0100*/  LDG.E.64 R4, desc[UR4][R4.64] ;  /* 0x0000000404047981 */ /* 0x001ee8000c1e1b00 */
[----:B---3--:R-:W3:Y:S04]  /*0110*/  LD.E.64 R6, desc[UR4][R4.64] ;  /* 0x0000000404067980 */ /* 0x008ee8000c101b00 */
[----:B---3--:R0:W-:Y:S04]  /*0120*/  ST.E.64 desc[UR4][R6.64], R18 ;  /* 0x0000001206007985 */ /* 0x0081e8000c101b04 */
[----:B-1----:R-:W3:Y:S04]  /*0130*/  LDG.E.64 R2, desc[UR4][R12.64] ;  /* 0x000000040c027981 */ /* 0x002ee8000c1e1b00 */
[----:B---3--:R-:W3:Y:S04]  /*0140*/  LD.E.64 R2, desc[UR4][R2.64] ;  /* 0x0000000402027980 */ /* 0x008ee8000c101b00 */
[----:B---3--:R-:W3:Y:S04]  /*0150*/  LD.E.64 R8, desc[UR4][R2.64+0x18] ;  /* 0x0000180402087980 */ /* 0x008ee8000c101b00 */
[----:B---3--:R-:W3:Y:S04]  /*0160*/  LD.E.64 R10, desc[UR4][R8.64+0x18] ;  /* 0x00001804080a7980 */ /* 0x008ee8000c101b00 */
[----:B------:R-:W3:Y:S04]  /*0170*/  LD.E.64 R14, desc[UR4][R8.64+0x20] ;  /* 0x00002004080e7980 */ /* 0x000ee8000c101b00 */
[----:B------:R-:W4:Y:S01]  /*0180*/  LD.E.64 R16, desc[UR4][R8.64+0x28] ;  /* 0x0000280408107980 */ /* 0x000f22000c101b00 */
[----:B------:R1:W1:Y:S01]  /*0190*/  LDC.64 R12, c[0x4][R0] ;  /* 0x01000000000c7b82 */ /* 0x0002620000000a00 */
[----:B--2---:R-:W-:Y:S01]  /*01a0*/  IMAD.U32 R4, RZ, RZ, UR6 ;  /* 0x00000006ff047e24 */ /* 0x004fe2000f8e00ff */
[----:B0-----:R-:W-:Y:S01]  /*01b0*/  CS2R R6, SRZ ;  /* 0x0000000000067805 */ /* 0x001fe2000001ff00 */
[----:B------:R-:W-:Y:S01]  /*01c0*/  IMAD.U32 R5, RZ, RZ, UR7 ;  /* 0x00000007ff057e24 */ /* 0x000fe2000f8e00ff */
[----:B---3--:R-:W-:-:S08]  /*01d0*/  DADD R10, R10, R14 ;  /* 0x000000000a0a7229 */ /* 0x008fd0000000000e */
[----:B----4-:R-:W-:-:S10]  /*01e0*/  DADD R10, R10, R16 ;  /* 0x000000000a0a7229 */ /* 0x010fd40000000010 */
[----:B------:R-:W0:Y:S02]  /*01f0*/  F2I.F64.TRUNC R11, R10 ;  /* 0x0000000a000b7311 */ /* 0x000e24000030d100 */
[----:B01----:R0:W-:Y:S02]  /*0200*/  ST.E desc[UR4][R2.64+0x10], R11 ;  /* 0x0000100b02007985 */ /* 0x0031e4000c101904 */
[----:B------:R-:W-:-:S07]  /*0210*/  LEPC R20, `(.L_x_0) ;  /* 0x000000001014794e */ /* 0x000fce0000000000 */
[----:B0-----:R-:W-:Y:S05]  /*0220*/  CALL.ABS.NOINC R12 ;  /* 0x000000000c007343 */ /* 0x001fea0003c00000 */
.L_x_0:
[----:B------:R-:W-:Y:S05]  /*0230*/  EXIT ;  /* 0x000000000000794d */ /* 0x000fea0003800000 */
.L_x_1:
[----:B------:R-:W-:-:S00]  /*0240*/  BRA `(.L_x_1) ;  /* 0xfffffffc00fc7947 */ /* 0x000fc0000383ffff */
[----:B------:R-:W-:-:S00]  /*0250*/  NOP ;  /* 0x0000000000007918 */ /* 0x000fc00000000000 */
        /* <DEDUP_REMOVED lines=10> */
.L_x_54:


//--------------------- .text._Z2XXPfS_Pi         --------------------------
	.section	.text._Z2XXPfS_Pi,"ax",@progbits
	.align	128
        .global         _Z2XXPfS_Pi
        .type           _Z2XXPfS_Pi,@function
        .size           _Z2XXPfS_Pi,(.L_x_50 - _Z2XXPfS_Pi)
        .other          _Z2XXPfS_Pi,@"STO_CUDA_ENTRY STV_DEFAULT"
_Z2XXPfS_Pi:
.text._Z2XXPfS_Pi:
[----:B------:R-:W-:Y:S08]  /*0000*/  LDC R1, c[0x0][0x37c] ;  /* 0x0000df00ff017b82 */ /* 0x000ff00000000800 */
[----:B------:R-:W0:Y:S01]  /*0010*/  LDC.64 R2, c[0x0][0x390] ;  /* 0x0000e400ff027b82 */ /* 0x000e220000000a00 */
[----:B------:R-:W0:Y:S02]  /*0020*/  LDCU.64 UR4, c[0x0][0x358] ;  /* 0x00006b00ff0477ac */ /* 0x000e240008000a00 */
[----:B0-----:R-:W2:Y:S01]  /*0030*/  LDG.E R2, desc[UR4][R2.64] ;  /* 0x0000000402027981 */ /* 0x001ea2000c1e1900 */
[----:B------:R-:W0:Y:S01]  /*0040*/  LDCU UR6, c[0x0][0x360] ;  /* 0x00006c00ff0677ac */ /* 0x000e220008000800 */
[----:B------:R-:W0:Y:S01]  /*0050*/  S2R R0, SR_TID.X ;  /* 0x0000000000007919 */ /* 0x000e220000002100 */
[----:B------:R-:W1:Y:S01]  /*0060*/  LDCU UR7, c[0x0][0x364] ;  /* 0x00006c80ff0777ac */ /* 0x000e620008000800 */
[----:B------:R-:W0:Y:S01]  /*0070*/  S2R R5, SR_CTAID.X ;  /* 0x0000000000057919 */ /* 0x000e220000002500 */
[----:B------:R-:W1:Y:S01]  /*0080*/  S2R R4, SR_TID.Y ;  /* 0x0000000000047919 */ /* 0x000e620000002200 */
[----:B------:R-:W1:Y:S01]  /*0090*/  S2R R7, SR_CTAID.Y ;  /* 0x0000000000077919 */ /* 0x000e620000002600 */
[----:B0-----:R-:W-:-:S02]  /*00a0*/  IMAD R0, R5, UR6, R0 ;  /* 0x0000000605007c24 */ /* 0x001fc4000f8e0200 */
[----:B-1----:R-:W-:-:S05]  /*00b0*/  IMAD R5, R7, UR7, R4 ;  /* 0x0000000707057c24 */ /* 0x002fca000f8e0204 */
[----:B------:R-:W-:-:S04]  /*00c0*/  ISETP.GE.AND P0, PT, R0, R5, PT ;  /* 0x000000050000720c */ /* 0x000fc80003f06270 */
[----:B--2---:R-:W-:-:S04]  /*00d0*/  ISETP.LT.AND P0, PT, R5, R2, !P0 ;  /* 0x000000020500720c */ /* 0x004fc80004701270 */
[----:B------:R-:W-:-:S13]  /*00e0*/  ISETP.GE.OR P0, PT, R0, R2, !P0 ;  /* 0x000000020000720c */ /* 0x000fda0004706670 */
[----:B------:R-:W-:Y:S05]  /*00f0*/  @P0 EXIT ;  /* 0x000000000000094d */ /* 0x000fea0003800000 */
[----:B------:R-:W0:Y:S01]  /*0100*/  LDC.64 R6, c[0x0][0x388] ;  /* 0x0000e200ff067b82 */ /* 0x000e220000000a00 */
[----:B------:R-:W-:Y:S02]  /*0110*/  IMAD R9, R0, 0x3, RZ ;  /* 0x0000000300097824 */ /* 0x000fe400078e02ff */
[----:B------:R-:W-:Y:S02]  /*0120*/  IMAD R5, R5, 0x3, RZ ;  /* 0x0000000305057824 */ /* 0x000fe400078e02ff */
[----:B0-----:R-:W-:-:S04]  /*0130*/  IMAD.WIDE R8, R9, 0x4, R6 ;  /* 0x0000000409087825 */ /* 0x001fc800078e0206 */
[----:B------:R-:W-:Y:S01]  /*0140*/  IMAD.WIDE.U32 R6, R5, 0x4, R6 ;  /* 0x0000000405067825 */ /* 0x000fe200078e0006 */
[----:B------:R-:W2:Y:S04]  /*0150*/  LDG.E R28, desc[UR4][R8.64] ;  /* 0x00000004081c7981 */ /* 0x000ea8000c1e1900 */
[----:B------:R-:W2:Y:S01]  /*0160*/  LDG.E R3, desc[UR4][R6.64] ;  /* 0x0000000406037981 */ /* 0x000ea2000c1e1900 */
[----:B------:R-:W-:Y:S01]  /*0170*/  BSSY.RECONVERGENT B0, `(.L_x_2) ;  /* 0x0000007000007945 */ /* 0x000fe20003800200 */
[----:B------:R-:W-:Y:S01]  /*0180*/  MOV R0, 0x1e0 ;  /* 0x000001e000007802 */ /* 0x000fe20000000f00 */
[----:B--2---:R-:W-:-:S04]  /*0190*/  FADD R28, R28, -R3 ;  /* 0x800000031c1c7221 */ /* 0x004fc80000000000 */
[----:B------:R-:W0:Y:S02]  /*01a0*/  F2F.F64.F32 R26, R28 ;  /* 0x0000001c001a7310 */ /* 0x000e240000201800 */
[----:B0-----:R-:W-:-:S10]  /*01b0*/  DADD R2, -RZ, |R26| ;  /* 0x00000000ff027229 */ /* 0x001fd4000000051a */
[----:B------:R-:W-:-:S07]  /*01c0*/  IMAD.MOV.U32 R10, RZ, RZ, R2 ;  /* 0x000000ffff0a7224 */ /* 0x000fce00078e0002 */
[----:B------:R-:W-:Y:S05]  /*01d0*/  CALL.REL.NOINC `($_Z2XXPfS_Pi$__internal_accurate_pow) ;  /* 0x0000001000087944 */ /* 0x000fea0003c00000 */
[----:B------:R-:W-:Y:S05]  /*01e0*/  BSYNC.RECONVERGENT B0 ;  /* 0x0000000000007941 */ /* 0x000fea0003800200 */
.L_x_2:
[----:B------:R-:W2:Y:S04]  /*01f0*/  LDG.E R2, desc[UR4][R8.64+0x4] ;  /* 0x0000040408027981 */ /* 0x000ea8000c1e1900 */
[----:B------:R-:W2:Y:S01]  /*0200*/  LDG.E R3, desc[UR4][R6.64+0x4] ;  /* 0x0000040406037981 */ /* 0x000ea2000c1e1900 */
[----:B------:R-:W-:Y:S01]  /*0210*/  DADD R12, R26, 2 ;  /* 0x400000001a0c7429 */ /* 0x000fe20000000000 */
[C---:B------:R-:W-:Y:S01]  /*0220*/  FSETP.NEU.AND P1, PT, R28.reuse, RZ, PT ;  /* 0x000000ff1c00720b */ /* 0x040fe20003f2d000 */
[----:B------:R-:W-:Y:S01]  /*0230*/  BSSY.RECONVERGENT B0, `(.L_x_3) ;  /* 0x0000012000007945 */ /* 0x000fe20003800200 */
[----:B------:R-:W-:-:S07]  /*0240*/  FSETP.NEU.AND P0, PT, R28, 1, PT ;  /* 0x3f8000001c00780b */ /* 0x000fce0003f0d000 */
[----:B------:R-:W-:Y:S01]  /*0250*/  LOP3.LUT R12, R13, 0x7ff00000, RZ, 0xc0, !PT ;  /* 0x7ff000000d0c7812 */ /* 0x000fe200078ec0ff */
[----:B------:R-:W-:-:S03]  /*0260*/  IMAD.MOV.U32 R13, RZ, RZ, R11 ;  /* 0x000000ffff0d7224 */ /* 0x000fc600078e000b */
[----:B------:R-:W-:Y:S01]  /*0270*/  ISETP.NE.AND P2, PT, R12, 0x7ff00000, PT ;  /* 0x7ff000000c00780c */ /* 0x000fe20003f45270 */
[----:B------:R-:W-:Y:S01]  /*0280*/  IMAD.MOV.U32 R12, RZ, RZ, R10 ;  /* 0x000000ffff0c7224 */ /* 0x000fe200078e000a */
[----:B------:R-:W-:Y:S01]  /*0290*/  @!P1 CS2R R12, SRZ ;  /* 0x00000000000c9805 */ /* 0x000fe2000001ff00 */
[----:B--2---:R-:W-:-:S04]  /*02a0*/  FADD R2, R2, -R3 ;  /* 0x8000000302027221 */ /* 0x004fc80000000000 */
[----:B------:R-:W0:Y:S02]  /*02b0*/  F2F.F64.F32 R4, R2 ;  /* 0x0000000200047310 */ /* 0x000e240000201800 */
[----:B0-----:R-:W-:-:S10]  /*02c0*/  DADD R14, -RZ, |R4| ;  /* 0x00000000ff0e7229 */ /* 0x001fd40000000504 */
[----:B------:R-:W-:Y:S01]  /*02d0*/  IMAD.MOV.U32 R10, RZ, RZ, R14 ;  /* 0x000000ffff0a7224 */ /* 0x000fe200078e000e */
[----:B------:R-:W-:Y:S06]  /*02e0*/  @P2 BRA `(.L_x_4) ;  /* 0x0000000000182947 */ /* 0x000fec0003800000 */
[----:B------:R-:W-:-:S13]  /*02f0*/  FSETP.NAN.AND P1, PT, R28, R28, PT ;  /* 0x0000001c1c00720b */ /* 0x000fda0003f28000 */
[----:B------:R-:W-:Y:S01]  /*0300*/  @P1 DADD R12, R26, 2 ;  /* 0x400000001a0c1429 */ /* 0x000fe20000000000 */
[----:B------:R-:W-:Y:S10]  /*0310*/  @P1 BRA `(.L_x_4) ;  /* 0x00000000000c1947 */ /* 0x000ff40003800000 */
[----:B------:R-:W-:-:S14]  /*0320*/  DSETP.NEU.AND P1, PT, |R26|, +INF , PT ;  /* 0x7ff000001a00742a */ /* 0x000fdc0003f2d200 */
[----:B------:R-:W-:Y:S02]  /*0330*/  @!P1 IMAD.MOV.U32 R12, RZ, RZ, 0x0 ;  /* 0x00000000ff0c9424 */ /* 0x000fe400078e00ff */
[----:B------:R-:W-:-:S07]  /*0340*/  @!P1 IMAD.MOV.U32 R13, RZ, RZ, 0x7ff00000 ;  /* 0x7ff00000ff0d9424 */ /* 0x000fce00078e00ff */
.L_x_4:
[----:B------:R-:W-:Y:S05]  /*0350*/  BSYNC.RECONVERGENT B0 ;  /* 0x0000000000007941 */ /* 0x000fea0003800200 */
.L_x_3:
[----:B------:R-:W-:Y:S01]  /*0360*/  BSSY.RECONVERGENT B0, `(.L_x_5) ;  /* 0x0000006000007945 */ /* 0x000fe20003800200 */
[----:B------:R-:W-:Y:S01]  /*0370*/  FSEL R26, R12, RZ, P0 ;  /* 0x000000ff0c1a7208 */ /* 0x000fe20000000000 */
[----:B------:R-:W-:Y:S01]  /*0380*/  IMAD.MOV.U32 R3, RZ, RZ, R15 ;  /* 0x000000ffff037224 */ /* 0x000fe200078e000f */
[----:B------:R-:W-:Y:S02]  /*0390*/  FSEL R27, R13, 1.875, P0 ;  /* 0x3ff000000d1b7808 */ /* 0x000fe40000000000 */
[----:B------:R-:W-:-:S07]  /*03a0*/  MOV R0, 0x3c0 ;  /* 0x000003c000007802 */ /* 0x000fce0000000f00 */
[----:B------:R-:W-:Y:S05]  /*03b0*/  CALL.REL.NOINC `($_Z2XXPfS_Pi$__internal_accurate_pow) ;  /* 0x0000000c00907944 */ /* 0x000fea0003c00000 */
[----:B------:R-:W-:Y:S05]  /*03c0*/  BSYNC.RECONVERGENT B0 ;  /* 0x0000000000007941 */ /* 0x000fea0003800200 */
.L_x_5:
[----:B------:R-:W2:Y:S04]  /*03d0*/  LDG.E R28, desc[UR4][R8.64+0x8] ;  /* 0x00000804081c7981 */ /* 0x000ea8000c1e1900 */
[----:B------:R-:W2:Y:S01]  /*03e0*/  LDG.E R7, desc[UR4][R6.64+0x8] ;  /* 0x0000080406077981 */ /* 0x000ea2000c1e1900 */
[----:B------:R-:W-:Y:S01]  /*03f0*/  DADD R12, R4, 2 ;  /* 0x40000000040c7429 */ /* 0x000fe20000000000 */
[C---:B------:R-:W-:Y:S01]  /*0400*/  FSETP.NEU.AND P1, PT, R2.reuse, RZ, PT ;  /* 0x000000ff0200720b */ /* 0x040fe20003f2d000 */
[----:B------:R-:W-:Y:S01]  /*0410*/  BSSY.RECONVERGENT B0, `(.L_x_6) ;  /* 0x000000f000007945 */ /* 0x000fe20003800200 */
[----:B------:R-:W-:-:S07]  /*0420*/  FSETP.NEU.AND P0, PT, R2, 1, PT ;  /* 0x3f8000000200780b */ /* 0x000fce0003f0d000 */
[----:B------:R-:W-:-:S04]  /*0430*/  LOP3.LUT R12, R13, 0x7ff00000, RZ, 0xc0, !PT ;  /* 0x7ff000000d0c7812 */ /* 0x000fc800078ec0ff */
[----:B------:R-:W-:Y:S02]  /*0440*/  ISETP.NE.AND P2, PT, R12, 0x7ff00000, PT ;  /* 0x7ff000000c00780c */ /* 0x000fe40003f45270 */
[----:B------:R-:W-:Y:S01]  /*0450*/  @!P1 CS2R R10, SRZ ;  /* 0x00000000000a9805 */ /* 0x000fe2000001ff00 */
[----:B--2---:R-:W-:-:S04]  /*0460*/  FADD R28, R28, -R7 ;  /* 0x800000071c1c7221 */ /* 0x004fc80000000000 */
[----:B------:R-:W0:Y:S02]  /*0470*/  F2F.F64.F32 R6, R28 ;  /* 0x0000001c00067310 */ /* 0x000e240000201800 */
[----:B0-----:R-:W-:-:S04]  /*0480*/  DADD R12, -RZ, |R6| ;  /* 0x00000000ff0c7229 */ /* 0x001fc80000000506 */
[----:B------:R-:W-:Y:S07]  /*0490*/  @P2 BRA `(.L_x_7) ;  /* 0x0000000000182947 */ /* 0x000fee0003800000 */
[----:B------:R-:W-:-:S13]  /*04a0*/  FSETP.NAN.AND P1, PT, R2, R2, PT ;  /* 0x000000020200720b */ /* 0x000fda0003f28000 */
[----:B------:R-:W-:Y:S01]  /*04b0*/  @P1 DADD R10, R4, 2 ;  /* 0x40000000040a1429 */ /* 0x000fe20000000000 */
[----:B------:R-:W-:Y:S10]  /*04c0*/  @P1 BRA `(.L_x_7) ;  /* 0x00000000000c1947 */ /* 0x000ff40003800000 */
[----:B------:R-:W-:-:S14]  /*04d0*/  DSETP.NEU.AND P1, PT, |R4|, +INF , PT ;  /* 0x7ff000000400742a */ /* 0x000fdc0003f2d200 */
[----:B------:R-:W-:Y:S02]  /*04e0*/  @!P1 IMAD.MOV.U32 R10, RZ, RZ, 0x0 ;  /* 0x00000000ff0a9424 */ /* 0x000fe400078e00ff */
[----:B------:R-:W-:-:S07]  /*04f0*/  @!P1 IMAD.MOV.U32 R11, RZ, RZ, 0x7ff00000 ;  /* 0x7ff00000ff0b9424 */ /* 0x000fce00078e00ff */
.L_x_7:
[----:B------:R-:W-:Y:S05]  /*0500*/  BSYNC.RECONVERGENT B0 ;  /* 0x0000000000007941 */ /* 0x000fea0003800200 */
.L_x_6:
[----:B------:R-:W-:Y:S01]  /*0510*/  FSEL R2, R10, RZ, P0 ;  /* 0x000000ff0a027208 */ /* 0x000fe20000000000 */
[----:B------:R-:W-:Y:S01]  /*0520*/  BSSY.RECONVERGENT B0, `(.L_x_8) ;  /* 0x0000007000007945 */ /* 0x000fe20003800200 */
[----:B------:R-:W-:Y:S02]  /*0530*/  FSEL R3, R11, 1.875, P0 ;  /* 0x3ff000000b037808 */ /* 0x000fe40000000000 */
[----:B------:R-:W-:Y:S02]  /*0540*/  MOV R10, R12 ;  /* 0x0000000c000a7202 */ /* 0x000fe40000000f00 */
[----:B------:R-:W-:Y:S02]  /*0550*/  MOV R0, 0x590 ;  /* 0x0000059000007802 */ /* 0x000fe40000000f00 */
[----:B------:R-:W-:Y:S01]  /*0560*/  DADD R26, R26, R2 ;  /* 0x000000001a1a7229 */ /* 0x000fe20000000002 */
[----:B------:R-:W-:-:S10]  /*0570*/  IMAD.MOV.U32 R3, RZ, RZ, R13 ;  /* 0x000000ffff037224 */ /* 0x000fd400078e000d */
[----:B------:R-:W-:Y:S05]  /*0580*/  CALL.REL.NOINC `($_Z2XXPfS_Pi$__internal_accurate_pow) ;  /* 0x0000000c001c7944 */ /* 0x000fea0003c00000 */
[----:B------:R-:W-:Y:S05]  /*0590*/  BSYNC.RECONVERGENT B0 ;  /* 0x0000000000007941 */ /* 0x000fea0003800200 */
.L_x_8:
[----:B------:R-:W-:Y:S01]  /*05a0*/  DADD R2, R6, 2 ;  /* 0x4000000006027429 */ /* 0x000fe20000000000 */
[C---:B------:R-:W-:Y:S01]  /*05b0*/  FSETP.NEU.AND P1, PT, R28.reuse, RZ, PT ;  /* 0x000000ff1c00720b */ /* 0x040fe20003f2d000 */
[----:B------:R-:W-:Y:S01]  /*05c0*/  BSSY.RECONVERGENT B0, `(.L_x_9) ;  /* 0x000000c000007945 */ /* 0x000fe20003800200 */
[----:B------:R-:W-:-:S07]  /*05d0*/  FSETP.NEU.AND P0, PT, R28, 1, PT ;  /* 0x3f8000001c00780b */ /* 0x000fce0003f0d000 */
[----:B------:R-:W-:-:S04]  /*05e0*/  LOP3.LUT R2, R3, 0x7ff00000, RZ, 0xc0, !PT ;  /* 0x7ff0000003027812 */ /* 0x000fc800078ec0ff */
[----:B------:R-:W-:Y:S02]  /*05f0*/  ISETP.NE.AND P2, PT, R2, 0x7ff00000, PT ;  /* 0x7ff000000200780c */ /* 0x000fe40003f45270 */
[----:B------:R-:W-:-:S11]  /*0600*/  @!P1 CS2R R10, SRZ ;  /* 0x00000000000a9805 */ /* 0x000fd6000001ff00 */
[----:B------:R-:W-:Y:S05]  /*0610*/  @P2 BRA `(.L_x_10) ;  /* 0x0000000000182947 */ /* 0x000fea0003800000 */
[----:B------:R-:W-:-:S13]  /*0620*/  FSETP.NAN.AND P1, PT, R28, R28, PT ;  /* 0x0000001c1c00720b */ /* 0x000fda0003f28000 */
[----:B------:R-:W-:Y:S01]  /*0630*/  @P1 DADD R10, R6, 2 ;  /* 0x40000000060a1429 */ /* 0x000fe20000000000 */
[----:B------:R-:W-:Y:S10]  /*0640*/  @P1 BRA `(.L_x_10) ;  /* 0x00000000000c1947 */ /* 0x000ff40003800000 */
[----:B------:R-:W-:-:S14]  /*0650*/  DSETP.NEU.AND P1, PT, |R6|, +INF , PT ;  /* 0x7ff000000600742a */ /* 0x000fdc0003f2d200 */
[----:B------:R-:W-:Y:S02]  /*0660*/  @!P1 IMAD.MOV.U32 R10, RZ, RZ, 0x0 ;  /* 0x00000000ff0a9424 */ /* 0x000fe400078e00ff */
[----:B------:R-:W-:-:S07]  /*0670*/  @!P1 IMAD.MOV.U32 R11, RZ, RZ, 0x7ff00000 ;  /* 0x7ff00000ff0b9424 */ /* 0x000fce00078e00ff */
.L_x_10:
[----:B------:R-:W-:Y:S05]  /*0680*/  BSYNC.RECONVERGENT B0 ;  /* 0x0000000000007941 */ /* 0x000fea0003800200 */
.L_x_9:
[----:B------:R-:W-:Y:S01]  /*0690*/  FSEL R2, R10, RZ, P0 ;  /* 0x000000ff0a027208 */ /* 0x000fe20000000000 */
[----:B------:R-:W-:Y:S01]  /*06a0*/  IMAD.MOV.U32 R6, RZ, RZ, 0x0 ;  /* 0x00000000ff067424 */ /* 0x000fe200078e00ff */
[----:B------:R-:W-:Y:S01]  /*06b0*/  FSEL R3, R11, 1.875, P0 ;  /* 0x3ff000000b037808 */ /* 0x000fe20000000000 */
[----:B------:R-:W-:Y:S01]  /*06c0*/  IMAD.MOV.U32 R7, RZ, RZ, 0x3fd80000 ;  /* 0x3fd80000ff077424 */ /* 0x000fe200078e00ff */
[----:B------:R-:W-:Y:S04]  /*06d0*/  BSSY.RECONVERGENT B0, `(.L_x_11) ;  /* 0x0000012000007945 */ /* 0x000fe80003800200 */
[----:B------:R-:W-:-:S06]  /*06e0*/  DADD R26, R26, R2 ;  /* 0x000000001a1a7229 */ /* 0x000fcc0000000002 */
[----:B------:R-:W0:Y:S04]  /*06f0*/  MUFU.RSQ64H R3, R27 ;  /* 0x0000001b00037308 */ /* 0x000e280000001c00 */
[----:B------:R-:W-:-:S05]  /*0700*/  VIADD R2, R27, 0xfcb00000 ;  /* 0xfcb000001b027836 */ /* 0x000fca0000000000 */
[----:B------:R-:W-:Y:S01]  /*0710*/  ISETP.GE.U32.AND P0, PT, R2, 0x7ca00000, PT ;  /* 0x7ca000000200780c */ /* 0x000fe20003f06070 */
[----:B0-----:R-:W-:-:S08]  /*0720*/  DMUL R4, R2, R2 ;  /* 0x0000000202047228 */ /* 0x001fd00000000000 */
[----:B------:R-:W-:-:S08]  /*0730*/  DFMA R4, R26, -R4, 1 ;  /* 0x3ff000001a04742b */ /* 0x000fd00000000804 */
[----:B------:R-:W-:Y:S02]  /*0740*/  DFMA R6, R4, R6, 0.5 ;  /* 0x3fe000000406742b */ /* 0x000fe40000000006 */
[----:B------:R-:W-:-:S08]  /*0750*/  DMUL R4, R2, R4 ;  /* 0x0000000402047228 */ /* 0x000fd00000000000 */
[----:B------:R-:W-:-:S08]  /*0760*/  DFMA R8, R6, R4, R2 ;  /* 0x000000040608722b */ /* 0x000fd00000000002 */
[----:B------:R-:W-:Y:S02]  /*0770*/  DMUL R10, R26, R8 ;  /* 0x000000081a0a7228 */ /* 0x000fe40000000000 */
[----:B------:R-:W-:Y:S02]  /*0780*/  VIADD R7, R9, 0xfff00000 ;  /* 0xfff0000009077836 */ /* 0x000fe40000000000 */
[----:B------:R-:W-:-:S04]  /*0790*/  IMAD.MOV.U32 R6, RZ, RZ, R8 ;  /* 0x000000ffff067224 */ /* 0x000fc800078e0008 */
[----:B------:R-:W-:-:S08]  /*07a0*/  DFMA R12, R10, -R10, R26 ;  /* 0x8000000a0a0c722b */ /* 0x000fd0000000001a */
[----:B------:R-:W-:Y:S01]  /*07b0*/  DFMA R4, R12, R6, R10 ;  /* 0x000000060c04722b */ /* 0x000fe2000000000a */
[----:B------:R-:W-:Y:S10]  /*07c0*/  @!P0 BRA `(.L_x_12) ;  /* 0x0000000000088947 */ /* 0x000ff40003800000 */
[----:B------:R-:W-:-:S07]  /*07d0*/  MOV R0, 0x7f0 ;  /* 0x000007f000007802 */ /* 0x000fce0000000f00 */
[----:B------:R-:W-:Y:S05]  /*07e0*/  CALL.REL.NOINC `($__internal_1_$__cuda_sm20_dsqrt_rn_f64_mediumpath_v1) ;  /* 0x0000000400c87944 */ /* 0x000fea0003c00000 */
.L_x_12:
[----:B------:R-:W-:Y:S05]  /*07f0*/  BSYNC.RECONVERGENT B0 ;  /* 0x0000000000007941 */ /* 0x000fea0003800200 */
.L_x_11:
[----:B------:R-:W0:Y:S02]  /*0800*/  F2F.F32.F64 R10, R4 ;  /* 0x00000004000a7310 */ /* 0x000e240000301000 */
[----:B0-----:R-:W-:-:S13]  /*0810*/  FSETP.GTU.AND P0, PT, R10, 180, PT ;  /* 0x433400000a00780b */ /* 0x001fda0003f0c000 */
[----:B------:R-:W-:Y:S05]  /*0820*/  @P0 EXIT ;  /* 0x000000000000094d */ /* 0x000fea0003800000 */
[----:B------:R-:W0:Y:S01]  /*0830*/  MUFU.RCP64H R3, 6 ;  /* 0x4018000000037908 */ /* 0x000e220000001800 */
[----:B------:R-:W-:Y:S01]  /*0840*/  MOV R6, 0x0 ;  /* 0x0000000000067802 */ /* 0x000fe20000000f00 */
[----:B------:R-:W-:Y:S01]  /*0850*/  IMAD.MOV.U32 R7, RZ, RZ, 0x40180000 ;  /* 0x40180000ff077424 */ /* 0x000fe200078e00ff */
[----:B------:R-:W-:Y:S01]  /*0860*/  BSSY.RECONVERGENT B0, `(.L_x_13) ;  /* 0x0000013000007945 */ /* 0x000fe20003800200 */
[----:B------:R-:W-:-:S04]  /*0870*/  IMAD.MOV.U32 R2, RZ, RZ, 0x1 ;  /* 0x00000001ff027424 */ /* 0x000fc800078e00ff */
[----:B------:R-:W1:Y:S02]  /*0880*/  F2F.F64.F32 R10, R10 ;  /* 0x0000000a000a7310 */ /* 0x000e640000201800 */
[----:B0-----:R-:W-:Y:S01]  /*0890*/  DFMA R4, R2, -R6, 1 ;  /* 0x3ff000000204742b */ /* 0x001fe20000000806 */
[----:B-1----:R-:W-:-:S07]  /*08a0*/  FSETP.GEU.AND P1, PT, |R11|, 6.5827683646048100446e-37, PT ;  /* 0x036000000b00780b */ /* 0x002fce0003f2e200 */
[----:B------:R-:W-:-:S08]  /*08b0*/  DFMA R4, R4, R4, R4 ;  /* 0x000000040404722b */ /* 0x000fd00000000004 */
[----:B------:R-:W-:-:S08]  /*08c0*/  DFMA R4, R2, R4, R2 ;  /* 0x000000040204722b */ /* 0x000fd00000000002 */
[----:B------:R-:W-:-:S08]  /*08d0*/  DFMA R2, R4, -R6, 1 ;  /* 0x3ff000000402742b */ /* 0x000fd00000000806 */
[----:B------:R-:W-:-:S08]  /*08e0*/  DFMA R2, R4, R2, R4 ;  /* 0x000000020402722b */ /* 0x000fd00000000004 */
[----:B------:R-:W-:-:S08]  /*08f0*/  DMUL R4, R10, R2 ;  /* 0x000000020a047228 */ /* 0x000fd00000000000 */
[----:B------:R-:W-:-:S08]  /*0900*/  DFMA R6, R4, -6, R10 ;  /* 0xc01800000406782b */ /* 0x000fd0000000000a */
[----:B------:R-:W-:-:S10]  /*0910*/  DFMA R2, R2, R6, R4 ;  /* 0x000000060202722b */ /* 0x000fd40000000004 */
[----:B------:R-:W-:-:S05]  /*0920*/  FFMA R0, RZ, 2.375, R3 ;  /* 0x40180000ff007823 */ /* 0x000fca0000000003 */
[----:B------:R-:W-:-:S13]  /*0930*/  FSETP.GT.AND P0, PT, |R0|, 1.469367938527859385e-39, PT ;  /* 0x001000000000780b */ /* 0x000fda0003f04200 */
[----:B------:R-:W-:Y:S05]  /*0940*/  @P0 BRA P1, `(.L_x_14) ;  /* 0x0000000000100947 */ /* 0x000fea0000800000 */
[----:B------:R-:W-:-:S07]  /*0950*/  MOV R0, 0x970 ;  /* 0x0000097000007802 */ /* 0x000fce0000000f00 */
[----:B------:R-:W-:Y:S05]  /*0960*/  CALL.REL.NOINC `($__internal_0_$__cuda_sm20_div_rn_f64_full) ;  /* 0x0000000000247944 */ /* 0x000fea0003c00000 */
[----:B------:R-:W-:Y:S02]  /*0970*/  IMAD.MOV.U32 R2, RZ, RZ, R10 ;  /* 0x000000ffff027224 */ /* 0x000fe400078e000a */
[----:B------:R-:W-:-:S07]  /*0980*/  IMAD.MOV.U32 R3, RZ, RZ, R11 ;  /* 0x000000ffff037224 */ /* 0x000fce00078e000b */
.L_x_14:
[----:B------:R-:W-:Y:S05]  /*0990*/  BSYNC.RECONVERGENT B0 ;  /* 0x0000000000007941 */ /* 0x000fea0003800200 */
.L_x_13:
[----:B------:R-:W0:Y:S01]  /*09a0*/  LDC.64 R4, c[0x0][0x380] ;  /* 0x0000e000ff047b82 */ /* 0x000e220000000a00 */
[----:B------:R-:W0:Y:S01]  /*09b0*/  F2I.F64.TRUNC R3, R2 ;  /* 0x0000000200037311 */ /* 0x000e22000030d100 */
[----:B------:R-:W-:Y:S02]  /*09c0*/  IMAD.MOV.U32 R7, RZ, RZ, 0x40000000 ;  /* 0x40000000ff077424 */ /* 0x000fe400078e00ff */
[----:B0-----:R-:W-:-:S05]  /*09d0*/  IMAD.WIDE R4, R3, 0x4, R4 ;  /* 0x0000000403047825 */ /* 0x001fca00078e0204 */
[----:B------:R-:W-:Y:S01]  /*09e0*/  REDG.E.ADD.F32.FTZ.RN.STRONG.GPU desc[UR4][R4.64], R7 ;  /* 0x00000007040079a6 */ /* 0x000fe2000c12f304 */
[----:B------:R-:W-:Y:S05]  /*09f0*/  EXIT ;  /* 0x000000000000794d */ /* 0x000fea0003800000 */
        .weak           $__internal_0_$__cuda_sm20_div_rn_f64_full
        .type           $__internal_0_$__cuda_sm20_div_rn_f64_full,@function
        .size           $__internal_0_$__cuda_sm20_div_rn_f64_full,($__internal_1_$__cuda_sm20_dsqrt_rn_f64_mediumpath_v1 - $__internal_0_$__cuda_sm20_div_rn_f64_full)
$__internal_0_$__cuda_sm20_div_rn_f64_full:
[----:B------:R-:W-:Y:S01]  /*0a00*/  IMAD.MOV.U32 R3, RZ, RZ, 0x3ff80000 ;  /* 0x3ff80000ff037424 */ /* 0x000fe200078e00ff */
[----:B------:R-:W-:Y:S01]  /*0a10*/  MOV R4, R10 ;  /* 0x0000000a00047202 */ /* 0x000fe20000000f00 */
[----:B------:R-:W-:Y:S01]  /*0a20*/  IMAD.MOV.U32 R2, RZ, RZ, 0x0 ;  /* 0x00000000ff027424 */ /* 0x000fe200078e00ff */
[----:B------:R-:W-:Y:S01]  /*0a30*/  BSSY.RECONVERGENT B1, `(.L_x_15) ;  /* 0x000004a000017945 */ /* 0x000fe20003800200 */
[----:B------:R-:W0:Y:S01]  /*0a40*/  MUFU.RCP64H R7, R3 ;  /* 0x0000000300077308 */ /* 0x000e220000001800 */
[----:B------:R-:W-:Y:S02]  /*0a50*/  IMAD.MOV.U32 R6, RZ, RZ, 0x1 ;  /* 0x00000001ff067424 */ /* 0x000fe400078e00ff */
[----:B------:R-:W-:Y:S02]  /*0a60*/  IMAD.MOV.U32 R5, RZ, RZ, R11 ;  /* 0x000000ffff057224 */ /* 0x000fe400078e000b */
[----:B------:R-:W-:Y:S02]  /*0a70*/  IMAD.MOV.U32 R11, RZ, RZ, 0x1ca00000 ;  /* 0x1ca00000ff0b7424 */ /* 0x000fe400078e00ff */
[----:B------:R-:W-:Y:S01]  /*0a80*/  IMAD.MOV.U32 R17, RZ, RZ, 0x40100000 ;  /* 0x40100000ff117424 */ /* 0x000fe200078e00ff */
[----:B------:R-:W-:-:S02]  /*0a90*/  FSETP.GEU.AND P1, PT, |R5|, 1.469367938527859385e-39, PT ;  /* 0x001000000500780b */ /* 0x000fc40003f2e200 */
[----:B------:R-:W-:Y:S01]  /*0aa0*/  LOP3.LUT R10, R5, 0x7ff00000, RZ, 0xc0, !PT ;  /* 0x7ff00000050a7812 */ /* 0x000fe200078ec0ff */
[----:B------:R-:W-:-:S03]  /*0ab0*/  VIADD R19, R17, 0xffffffff ;  /* 0xffffffff11137836 */ /* 0x000fc60000000000 */
[----:B------:R-:W-:Y:S01]  /*0ac0*/  ISETP.GE.U32.AND P0, PT, R10, 0x40100000, PT ;  /* 0x401000000a00780c */ /* 0x000fe20003f06070 */
[----:B------:R-:W-:Y:S01]  /*0ad0*/  IMAD.MOV.U32 R16, RZ, RZ, R10 ;  /* 0x000000ffff107224 */ /* 0x000fe200078e000a */
[----:B0-----:R-:W-:Y:S02]  /*0ae0*/  DFMA R8, R6, -R2, 1 ;  /* 0x3ff000000608742b */ /* 0x001fe40000000802 */
[----:B------:R-:W-:-:S06]  /*0af0*/  SEL R11, R11, 0x63400000, !P0 ;  /* 0x634000000b0b7807 */ /* 0x000fcc0004000000 */
[----:B------:R-:W-:-:S08]  /*0b00*/  DFMA R8, R8, R8, R8 ;  /* 0x000000080808722b */ /* 0x000fd00000000008 */
[----:B------:R-:W-:Y:S01]  /*0b10*/  DFMA R12, R6, R8, R6 ;  /* 0x00000008060c722b */ /* 0x000fe20000000006 */
[C-C-:B------:R-:W-:Y:S01]  /*0b20*/  @!P1 LOP3.LUT R8, R11.reuse, 0x80000000, R5.reuse, 0xf8, !PT ;  /* 0x800000000b089812 */ /* 0x140fe200078ef805 */
[----:B------:R-:W-:Y:S01]  /*0b30*/  IMAD.MOV.U32 R6, RZ, RZ, R4 ;  /* 0x000000ffff067224 */ /* 0x000fe200078e0004 */
[----:B------:R-:W-:Y:S02]  /*0b40*/  LOP3.LUT R7, R11, 0x800fffff, R5, 0xf8, !PT ;  /* 0x800fffff0b077812 */ /* 0x000fe400078ef805 */
[----:B------:R-:W-:Y:S01]  /*0b50*/  @!P1 LOP3.LUT R9, R8, 0x100000, RZ, 0xfc, !PT ;  /* 0x0010000008099812 */ /* 0x000fe200078efcff */
[----:B------:R-:W-:Y:S02]  /*0b60*/  @!P1 IMAD.MOV.U32 R8, RZ, RZ, RZ ;  /* 0x000000ffff089224 */ /* 0x000fe400078e00ff */
[----:B------:R-:W-:-:S04]  /*0b70*/  DFMA R14, R12, -R2, 1 ;  /* 0x3ff000000c0e742b */ /* 0x000fc80000000802 */
[----:B------:R-:W-:-:S04]  /*0b80*/  @!P1 DFMA R6, R6, 2, -R8 ;  /* 0x400000000606982b */ /* 0x000fc80000000808 */
[----:B------:R-:W-:-:S06]  /*0b90*/  DFMA R14, R12, R14, R12 ;  /* 0x0000000e0c0e722b */ /* 0x000fcc000000000c */
[----:B------:R-:W-:Y:S02]  /*0ba0*/  @!P1 LOP3.LUT R16, R7, 0x7ff00000, RZ, 0xc0, !PT ;  /* 0x7ff0000007109812 */ /* 0x000fe400078ec0ff */
[----:B------:R-:W-:-:S03]  /*0bb0*/  DMUL R8, R14, R6 ;  /* 0x000000060e087228 */ /* 0x000fc60000000000 */
[----:B------:R-:W-:-:S05]  /*0bc0*/  VIADD R18, R16, 0xffffffff ;  /* 0xffffffff10127836 */ /* 0x000fca0000000000 */
[----:B------:R-:W-:Y:S01]  /*0bd0*/  DFMA R12, R8, -R2, R6 ;  /* 0x80000002080c722b */ /* 0x000fe20000000006 */
[----:B------:R-:W-:-:S04]  /*0be0*/  ISETP.GT.U32.AND P0, PT, R18, 0x7feffffe, PT ;  /* 0x7feffffe1200780c */ /* 0x000fc80003f04070 */
[----:B------:R-:W-:-:S03]  /*0bf0*/  ISETP.GT.U32.OR P0, PT, R19, 0x7feffffe, P0 ;  /* 0x7feffffe1300780c */ /* 0x000fc60000704470 */
[----:B------:R-:W-:-:S10]  /*0c00*/  DFMA R8, R14, R12, R8 ;  /* 0x0000000c0e08722b */ /* 0x000fd40000000008 */
[----:B------:R-:W-:Y:S05]  /*0c10*/  @P0 BRA `(.L_x_16) ;  /* 0x0000000000680947 */ /* 0x000fea0003800000 */
[----:B------:R-:W-:Y:S01]  /*0c20*/  MOV R5, 0x40100000 ;  /* 0x4010000000057802 */ /* 0x000fe20000000f00 */
[----:B------:R-:W-:-:S03]  /*0c30*/  IMAD.MOV.U32 R4, RZ, RZ, RZ ;  /* 0x000000ffff047224 */ /* 0x000fc600078e00ff */
[----:B------:R-:W-:-:S04]  /*0c40*/  VIADDMNMX R10, R10, -R5, 0xb9600000, !PT ;  /* 0xb96000000a0a7446 */ /* 0x000fc80007800905 */
[----:B------:R-:W-:-:S05]  /*0c50*/  VIMNMX R10, PT, PT, R10, 0x46a00000, PT ;  /* 0x46a000000a0a7848 */ /* 0x000fca0003fe0100 */
[----:B------:R-:W-:-:S04]  /*0c60*/  IMAD.IADD R12, R10, 0x1, -R11 ;  /* 0x000000010a0c7824 */ /* 0x000fc800078e0a0b */
[----:B------:R-:W-:-:S06]  /*0c70*/  VIADD R5, R12, 0x7fe00000 ;  /* 0x7fe000000c057836 */ /* 0x000fcc0000000000 */
[----:B------:R-:W-:-:S10]  /*0c80*/  DMUL R10, R8, R4 ;  /* 0x00000004080a7228 */ /* 0x000fd40000000000 */
[----:B------:R-:W-:-:S13]  /*0c90*/  FSETP.GTU.AND P0, PT, |R11|, 1.469367938527859385e-39, PT ;  /* 0x001000000b00780b */ /* 0x000fda0003f0c200 */
[----:B------:R-:W-:Y:S05]  /*0ca0*/  @P0 BRA `(.L_x_17) ;  /* 0x0000000000880947 */ /* 0x000fea0003800000 */
[----:B------:R-:W-:Y:S01]  /*0cb0*/  DFMA R2, R8, -R2, R6 ;  /* 0x800000020802722b */ /* 0x000fe20000000006 */
[----:B------:R-:W-:-:S09]  /*0cc0*/  IMAD.MOV.U32 R4, RZ, RZ, RZ ;  /* 0x000000ffff047224 */ /* 0x000fd200078e00ff */
[C---:B------:R-:W-:Y:S02]  /*0cd0*/  FSETP.NEU.AND P0, PT, R3.reuse, RZ, PT ;  /* 0x000000ff0300720b */ /* 0x040fe40003f0d000 */
[----:B------:R-:W-:-:S04]  /*0ce0*/  LOP3.LUT R2, R3, 0x40180000, RZ, 0x3c, !PT ;  /* 0x4018000003027812 */ /* 0x000fc800078e3cff */
[----:B------:R-:W-:-:S04]  /*0cf0*/  LOP3.LUT R7, R2, 0x80000000, RZ, 0xc0, !PT ;  /* 0x8000000002077812 */ /* 0x000fc800078ec0ff */
[----:B------:R-:W-:-:S03]  /*0d00*/  LOP3.LUT R5, R7, R5, RZ, 0xfc, !PT ;  /* 0x0000000507057212 */ /* 0x000fc600078efcff */
[----:B------:R-:W-:Y:S05]  /*0d10*/  @!P0 BRA `(.L_x_17) ;  /* 0x00000000006c8947 */ /* 0x000fea0003800000 */
[----:B------:R-:W-:Y:S01]  /*0d20*/  IMAD.MOV R3, RZ, RZ, -R12 ;  /* 0x000000ffff037224 */ /* 0x000fe200078e0a0c */
[----:B------:R-:W-:Y:S01]  /*0d30*/  DMUL.RP R4, R8, R4 ;  /* 0x0000000408047228 */ /* 0x000fe20000008000 */
[----:B------:R-:W-:-:S06]  /*0d40*/  IMAD.MOV.U32 R2, RZ, RZ, RZ ;  /* 0x000000ffff027224 */ /* 0x000fcc00078e00ff */
[----:B------:R-:W-:-:S03]  /*0d50*/  DFMA R2, R10, -R2, R8 ;  /* 0x800000020a02722b */ /* 0x000fc60000000008 */
[----:B------:R-:W-:-:S03]  /*0d60*/  LOP3.LUT R7, R5, R7, RZ, 0x3c, !PT ;  /* 0x0000000705077212 */ /* 0x000fc600078e3cff */
[----:B------:R-:W-:-:S04]  /*0d70*/  IADD3 R2, PT, PT, -R12, -0x43300000, RZ ;  /* 0xbcd000000c027810 */ /* 0x000fc80007ffe1ff */
[----:B------:R-:W-:-:S04]  /*0d80*/  FSETP.NEU.AND P0, PT, |R3|, R2, PT ;  /* 0x000000020300720b */ /* 0x000fc80003f0d200 */
[----:B------:R-:W-:Y:S02]  /*0d90*/  FSEL R10, R4, R10, !P0 ;  /* 0x0000000a040a7208 */ /* 0x000fe40004000000 */
[----:B------:R-:W-:Y:S01]  /*0da0*/  FSEL R11, R7, R11, !P0 ;  /* 0x0000000b070b7208 */ /* 0x000fe20004000000 */
[----:B------:R-:W-:Y:S06]  /*0db0*/  BRA `(.L_x_17) ;  /* 0x0000000000447947 */ /* 0x000fec0003800000 */
.L_x_16:
[----:B------:R-:W-:-:S14]  /*0dc0*/  DSETP.NAN.AND P0, PT, R4, R4, PT ;  /* 0x000000040400722a */ /* 0x000fdc0003f08000 */
[----:B------:R-:W-:Y:S05]  /*0dd0*/  @P0 BRA `(.L_x_18) ;  /* 0x0000000000340947 */ /* 0x000fea0003800000 */
[----:B------:R-:W-:Y:S01]  /*0de0*/  ISETP.NE.AND P0, PT, R16, R17, PT ;  /* 0x000000111000720c */ /* 0x000fe20003f05270 */
[----:B------:R-:W-:Y:S02]  /*0df0*/  IMAD.MOV.U32 R10, RZ, RZ, 0x0 ;  /* 0x00000000ff0a7424 */ /* 0x000fe400078e00ff */
[----:B------:R-:W-:-:S10]  /*0e00*/  IMAD.MOV.U32 R11, RZ, RZ, -0x80000 ;  /* 0xfff80000ff0b7424 */ /* 0x000fd400078e00ff */
[----:B------:R-:W-:Y:S05]  /*0e10*/  @!P0 BRA `(.L_x_17) ;  /* 0x00000000002c8947 */ /* 0x000fea0003800000 */
[----:B------:R-:W-:Y:S02]  /*0e20*/  ISETP.NE.AND P0, PT, R16, 0x7ff00000, PT ;  /* 0x7ff000001000780c */ /* 0x000fe40003f05270 */
[----:B------:R-:W-:Y:S02]  /*0e30*/  LOP3.LUT R4, R5, 0x40180000, RZ, 0x3c, !PT ;  /* 0x4018000005047812 */ /* 0x000fe400078e3cff */
[----:B------:R-:W-:Y:S02]  /*0e40*/  ISETP.EQ.OR P0, PT, R17, RZ, !P0 ;  /* 0x000000ff1100720c */ /* 0x000fe40004702670 */
[----:B------:R-:W-:-:S11]  /*0e50*/  LOP3.LUT R11, R4, 0x80000000, RZ, 0xc0, !PT ;  /* 0x80000000040b7812 */ /* 0x000fd600078ec0ff */
[----:B------:R-:W-:Y:S02]  /*0e60*/  @P0 LOP3.LUT R2, R11, 0x7ff00000, RZ, 0xfc, !PT ;  /* 0x7ff000000b020812 */ /* 0x000fe400078efcff */
[----:B------:R-:W-:Y:S01]  /*0e70*/  @!P0 MOV R10, RZ ;  /* 0x000000ff000a8202 */ /* 0x000fe20000000f00 */
[----:B------:R-:W-:Y:S02]  /*0e80*/  @P0 IMAD.MOV.U32 R10, RZ, RZ, RZ ;  /* 0x000000ffff0a0224 */ /* 0x000fe400078e00ff */
[----:B------:R-:W-:Y:S01]  /*0e90*/  @P0 IMAD.MOV.U32 R11, RZ, RZ, R2 ;  /* 0x000000ffff0b0224 */ /* 0x000fe200078e0002 */
[----:B------:R-:W-:Y:S06]  /*0ea0*/  BRA `(.L_x_17) ;  /* 0x0000000000087947 */ /* 0x000fec0003800000 */
.L_x_18:
[----:B------:R-:W-:Y:S01]  /*0eb0*/  LOP3.LUT R11, R5, 0x80000, RZ, 0xfc, !PT ;  /* 0x00080000050b7812 */ /* 0x000fe200078efcff */
[----:B------:R-:W-:-:S07]  /*0ec0*/  IMAD.MOV.U32 R10, RZ, RZ, R4 ;  /* 0x000000ffff0a7224 */ /* 0x000fce00078e0004 */
.L_x_17:
[----:B------:R-:W-:Y:S05]  /*0ed0*/  BSYNC.RECONVERGENT B1 ;  /* 0x0000000000017941 */ /* 0x000fea0003800200 */
.L_x_15:
[----:B------:R-:W-:Y:S02]  /*0ee0*/  IMAD.MOV.U32 R2, RZ, RZ, R0 ;  /* 0x000000ffff027224 */ /* 0x000fe400078e0000 */
[----:B------:R-:W-:-:S04]  /*0ef0*/  IMAD.MOV.U32 R3, RZ, RZ, 0x0 ;  /* 0x00000000ff037424 */ /* 0x000fc800078e00ff */
[----:B------:R-:W-:Y:S05]  /*0f00*/  RET.REL.NODEC R2 `(_Z2XXPfS_Pi) ;  /* 0xfffffff0023c7950 */ /* 0x000fea0003c3ffff */
        .weak           $__internal_1_$__cuda_sm20_dsqrt_rn_f64_mediumpath_v1
        .type           $__internal_1_$__cuda_sm20_dsqrt_rn_f64_mediumpath_v1,@function
        .size           $__internal_1_$__cuda_sm20_dsqrt_rn_f64_mediumpath_v1,($_Z2XXPfS_Pi$__internal_accurate_pow - $__internal_1_$__cuda_sm20_dsqrt_rn_f64_mediumpath_v1)
$__internal_1_$__cuda_sm20_dsqrt_rn_f64_mediumpath_v1:
[----:B------:R-:W-:Y:S01]  /*0f10*/  ISETP.GE.U32.AND P0, PT, R2, -0x3400000, PT ;  /* 0xfcc000000200780c */ /* 0x000fe20003f06070 */
[----:B------:R-:W-:Y:S01]  /*0f20*/  BSSY.RECONVERGENT B1, `(.L_x_19) ;  /* 0x0000028000017945 */ /* 0x000fe20003800200 */
[----:B------:R-:W-:Y:S01]  /*0f30*/  IMAD.MOV.U32 R6, RZ, RZ, R8 ;  /* 0x000000ffff067224 */ /* 0x000fe200078e0008 */
[----:B------:R-:W-:Y:S01]  /*0f40*/  MOV R2, R12 ;  /* 0x0000000c00027202 */ /* 0x000fe20000000f00 */
[----:B------:R-:W-:Y:S02]  /*0f50*/  IMAD.MOV.U32 R4, RZ, RZ, R26 ;  /* 0x000000ffff047224 */ /* 0x000fe400078e001a */
[----:B------:R-:W-:Y:S02]  /*0f60*/  IMAD.MOV.U32 R5, RZ, RZ, R27 ;  /* 0x000000ffff057224 */ /* 0x000fe400078e001b */
[----:B------:R-:W-:-:S05]  /*0f70*/  IMAD.MOV.U32 R3, RZ, RZ, R13 ;  /* 0x000000ffff037224 */ /* 0x000fca00078e000d */
[----:B------:R-:W-:Y:S05]  /*0f80*/  @!P0 BRA `(.L_x_20) ;  /* 0x0000000000208947 */ /* 0x000fea0003800000 */
[----:B------:R-:W-:-:S10]  /*0f90*/  DFMA.RM R2, R2, R6, R10 ;  /* 0x000000060202722b */ /* 0x000fd4000000400a */
[----:B------:R-:W-:-:S05]  /*0fa0*/  IADD3 R6, P0, PT, R2, 0x1, RZ ;  /* 0x0000000102067810 */ /* 0x000fca0007f1e0ff */
[----:B------:R-:W-:-:S06]  /*0fb0*/  IMAD.X R7, RZ, RZ, R3, P0 ;  /* 0x000000ffff077224 */ /* 0x000fcc00000e0603 */
[----:B------:R-:W-:-:S08]  /*0fc0*/  DFMA.RP R4, -R2, R6, R4 ;  /* 0x000000060204722b */ /* 0x000fd00000008104 */
[----:B------:R-:W-:-:S06]  /*0fd0*/  DSETP.GT.AND P0, PT, R4, RZ, PT ;  /* 0x000000ff0400722a */ /* 0x000fcc0003f04000 */
[----:B------:R-:W-:Y:S02]  /*0fe0*/  FSEL R2, R6, R2, P0 ;  /* 0x0000000206027208 */ /* 0x000fe40000000000 */
[----:B------:R-:W-:Y:S01]  /*0ff0*/  FSEL R3, R7, R3, P0 ;  /* 0x0000000307037208 */ /* 0x000fe20000000000 */
[----:B------:R-:W-:Y:S06]  /*1000*/  BRA `(.L_x_21) ;  /* 0x0000000000647947 */ /* 0x000fec0003800000 */
.L_x_20:
[----:B------:R-:W-:-:S14]  /*1010*/  DSETP.NE.AND P0, PT, R4, RZ, PT ;  /* 0x000000ff0400722a */ /* 0x000fdc0003f05000 */
[----:B------:R-:W-:Y:S05]  /*1020*/  @!P0 BRA `(.L_x_22) ;  /* 0x0000000000588947 */ /* 0x000fea0003800000 */
[----:B------:R-:W-:-:S13]  /*1030*/  ISETP.GE.AND P0, PT, R5, RZ, PT ;  /* 0x000000ff0500720c */ /* 0x000fda0003f06270 */
[----:B------:R-:W-:Y:S02]  /*1040*/  @!P0 IMAD.MOV.U32 R2, RZ, RZ, 0x0 ;  /* 0x00000000ff028424 */ /* 0x000fe400078e00ff */
[----:B------:R-:W-:Y:S01]  /*1050*/  @!P0 IMAD.MOV.U32 R3, RZ, RZ, -0x80000 ;  /* 0xfff80000ff038424 */ /* 0x000fe200078e00ff */
[----:B------:R-:W-:Y:S06]  /*1060*/  @!P0 BRA `(.L_x_21) ;  /* 0x00000000004c8947 */ /* 0x000fec0003800000 */
[----:B------:R-:W-:-:S13]  /*1070*/  ISETP.GT.AND P0, PT, R5, 0x7fefffff, PT ;  /* 0x7fefffff0500780c */ /* 0x000fda0003f04270 */
[----:B------:R-:W-:Y:S05]  /*1080*/  @P0 BRA `(.L_x_22) ;  /* 0x0000000000400947 */ /* 0x000fea0003800000 */
[----:B------:R-:W-:Y:S01]  /*1090*/  DMUL R2, R4, 8.11296384146066816958e+31 ;  /* 0x4690000004027828 */ /* 0x000fe20000000000 */
[----:B------:R-:W-:Y:S02]  /*10a0*/  IMAD.MOV.U32 R8, RZ, RZ, 0x0 ;  /* 0x00000000ff087424 */ /* 0x000fe400078e00ff */
[----:B------:R-:W-:Y:S02]  /*10b0*/  IMAD.MOV.U32 R4, RZ, RZ, RZ ;  /* 0x000000ffff047224 */ /* 0x000fe400078e00ff */
[----:B------:R-:W-:Y:S01]  /*10c0*/  IMAD.MOV.U32 R9, RZ, RZ, 0x3fd80000 ;  /* 0x3fd80000ff097424 */ /* 0x000fe200078e00ff */
[----:B------:R-:W0:Y:S03]  /*10d0*/  MUFU.RSQ64H R5, R3 ;  /* 0x0000000300057308 */ /* 0x000e260000001c00 */
[----:B0-----:R-:W-:-:S08]  /*10e0*/  DMUL R6, R4, R4 ;  /* 0x0000000404067228 */ /* 0x001fd00000000000 */
[----:B------:R-:W-:-:S08]  /*10f0*/  DFMA R6, R2, -R6, 1 ;  /* 0x3ff000000206742b */ /* 0x000fd00000000806 */
[----:B------:R-:W-:Y:S02]  /*1100*/  DFMA R8, R6, R8, 0.5 ;  /* 0x3fe000000608742b */ /* 0x000fe40000000008 */
[----:B------:R-:W-:-:S08]  /*1110*/  DMUL R6, R4, R6 ;  /* 0x0000000604067228 */ /* 0x000fd00000000000 */
[----:B------:R-:W-:-:S08]  /*1120*/  DFMA R6, R8, R6, R4 ;  /* 0x000000060806722b */ /* 0x000fd00000000004 */
[----:B------:R-:W-:Y:S02]  /*1130*/  DMUL R4, R2, R6 ;  /* 0x0000000602047228 */ /* 0x000fe40000000000 */
[----:B------:R-:W-:-:S06]  /*1140*/  IADD3 R7, PT, PT, R7, -0x100000, RZ ;  /* 0xfff0000007077810 */ /* 0x000fcc0007ffe0ff */
[----:B------:R-:W-:-:S08]  /*1150*/  DFMA R8, R4, -R4, R2 ;  /* 0x800000040408722b */ /* 0x000fd00000000002 */
[----:B------:R-:W-:-:S10]  /*1160*/  DFMA R2, R6, R8, R4 ;  /* 0x000000080602722b */ /* 0x000fd40000000004 */
[----:B------:R-:W-:Y:S01]  /*1170*/  VIADD R3, R3, 0xfcb00000 ;  /* 0xfcb0000003037836 */ /* 0x000fe20000000000 */
[----:B------:R-:W-:Y:S06]  /*1180*/  BRA `(.L_x_21) ;  /* 0x0000000000047947 */ /* 0x000fec0003800000 */
.L_x_22:
[----:B------:R-:W-:-:S11]  /*1190*/  DADD R2, R4, R4 ;  /* 0x0000000004027229 */ /* 0x000fd60000000004 */
.L_x_21:
[----:B------:R-:W-:Y:S05]  /*11a0*/  BSYNC.RECONVERGENT B1 ;  /* 0x0000000000017941 */ /* 0x000fea0003800200 */
.L_x_19:
[----:B------:R-:W-:Y:S02]  /*11b0*/  IMAD.MOV.U32 R4, RZ, RZ, R2 ;  /* 0x000000ffff047224 */ /* 0x000fe400078e0002 */
[----:B------:R-:W-:Y:S02]  /*11c0*/  IMAD.MOV.U32 R5, RZ, RZ, R3 ;  /* 0x000000ffff057224 */ /* 0x000fe400078e0003 */
[----:B------:R-:W-:Y:S02]  /*11d0*/  IMAD.MOV.U32 R2, RZ, RZ, R0 ;  /* 0x000000ffff027224 */ /* 0x000fe400078e0000 */
[----:B------:R-:W-:-:S04]  /*11e0*/  IMAD.MOV.U32 R3, RZ, RZ, 0x0 ;  /* 0x00000000ff037424 */ /* 0x000fc800078e00ff */
[----:B------:R-:W-:Y:S05]  /*11f0*/  RET.REL.NODEC R2 `(_Z2XXPfS_Pi) ;  /* 0xffffffec02807950 */ /* 0x000fea0003c3ffff */
        .type           $_Z2XXPfS_Pi$__internal_accurate_pow,@function
        .size           $_Z2XXPfS_Pi$__internal_accurate_pow,(.L_x_50 - $_Z2XXPfS_Pi$__internal_accurate_pow)
$_Z2XXPfS_Pi$__internal_accurate_pow:
[----:B------:R-:W-:Y:S01]  /*1200*/  ISETP.GT.U32.AND P0, PT, R3, 0xfffff, PT ;  /* 0x000fffff0300780c */ /* 0x000fe20003f04070 */
[--C-:B------:R-:W-:Y:S01]  /*1210*/  IMAD.MOV.U32 R11, RZ, RZ, R3.reuse ;  /* 0x000000ffff0b7224 */ /* 0x100fe200078e0003 */
[----:B------:R-:W-:Y:S01]  /*1220*/  UMOV UR6, 0x7d2cafe2 ;  /* 0x7d2cafe200067882 */ /* 0x000fe20000000000 */
[----:B------:R-:W-:Y:S01]  /*1230*/  IMAD.MOV.U32 R14, RZ, RZ, 0x41ad3b5a ;  /* 0x41ad3b5aff0e7424 */ /* 0x000fe200078e00ff */
[----:B------:R-:W-:Y:S01]  /*1240*/  UMOV UR7, 0x3eb0f5ff ;  /* 0x3eb0f5ff00077882 */ /* 0x000fe20000000000 */
[----:B------:R-:W-:Y:S01]  /*1250*/  IMAD.MOV.U32 R15, RZ, RZ, 0x3ed0f5d2 ;  /* 0x3ed0f5d2ff0f7424 */ /* 0x000fe200078e00ff */
[----:B------:R-:W-:Y:S01]  /*1260*/  SHF.R.U32.HI R3, RZ, 0x14, R3 ;  /* 0x00000014ff037819 */ /* 0x000fe20000011603 */
[----:B------:R-:W-:Y:S01]  /*1270*/  UMOV UR8, 0x3b39803f ;  /* 0x3b39803f00087882 */ /* 0x000fe20000000000 */
[----:B------:R-:W-:-:S05]  /*1280*/  UMOV UR9, 0x3c7abc9e ;  /* 0x3c7abc9e00097882 */ /* 0x000fca0000000000 */
[----:B------:R-:W-:-:S10]  /*1290*/  @!P0 DMUL R22, R10, 1.80143985094819840000e+16 ;  /* 0x435000000a168828 */ /* 0x000fd40000000000 */
[----:B------:R-:W-:Y:S01]  /*12a0*/  @!P0 IMAD.MOV.U32 R11, RZ, RZ, R23 ;  /* 0x000000ffff0b8224 */ /* 0x000fe200078e0017 */
[----:B------:R-:W-:Y:S02]  /*12b0*/  @!P0 MOV R10, R22 ;  /* 0x00000016000a8202 */ /* 0x000fe40000000f00 */
[----:B------:R-:W-:Y:S02]  /*12c0*/  @!P0 LEA.HI R3, R23, 0xffffffca, RZ, 0xc ;  /* 0xffffffca17038811 */ /* 0x000fe400078f60ff */
[----:B------:R-:W-:Y:S01]  /*12d0*/  LOP3.LUT R11, R11, 0x800fffff, RZ, 0xc0, !PT ;  /* 0x800fffff0b0b7812 */ /* 0x000fe200078ec0ff */
[----:B------:R-:W-:Y:S02]  /*12e0*/  IMAD.MOV.U32 R12, RZ, RZ, R10 ;  /* 0x000000ffff0c7224 */ /* 0x000fe400078e000a */
[----:B------:R-:W-:Y:S01]  /*12f0*/  IMAD.MOV.U32 R10, RZ, RZ, RZ ;  /* 0x000000ffff0a7224 */ /* 0x000fe200078e00ff */
[----:B------:R-:W-:-:S04]  /*1300*/  LOP3.LUT R13, R11, 0x3ff00000, RZ, 0xfc, !PT ;  /* 0x3ff000000b0d7812 */ /* 0x000fc800078efcff */
[----:B------:R-:W-:-:S13]  /*1310*/  ISETP.GE.U32.AND P1, PT, R13, 0x3ff6a09f, PT ;  /* 0x3ff6a09f0d00780c */ /* 0x000fda0003f26070 */
[----:B------:R-:W-:-:S04]  /*1320*/  @P1 VIADD R11, R13, 0xfff00000 ;  /* 0xfff000000d0b1836 */ /* 0x000fc80000000000 */
[----:B------:R-:W-:-:S06]  /*1330*/  @P1 IMAD.MOV.U32 R13, RZ, RZ, R11 ;  /* 0x000000ffff0d1224 */ /* 0x000fcc00078e000b */
[C---:B------:R-:W-:Y:S02]  /*1340*/  DADD R18, R12.reuse, 1 ;  /* 0x3ff000000c127429 */ /* 0x040fe40000000000 */
[----:B------:R-:W-:-:S04]  /*1350*/  DADD R12, R12, -1 ;  /* 0xbff000000c0c7429 */ /* 0x000fc80000000000 */
[----:B------:R-:W0:Y:S02]  /*1360*/  MUFU.RCP64H R11, R19 ;  /* 0x00000013000b7308 */ /* 0x000e240000001800 */
[----:B0-----:R-:W-:-:S08]  /*1370*/  DFMA R16, -R18, R10, 1 ;  /* 0x3ff000001210742b */ /* 0x001fd0000000010a */
[----:B------:R-:W-:-:S08]  /*1380*/  DFMA R16, R16, R16, R16 ;  /* 0x000000101010722b */ /* 0x000fd00000000010 */
[----:B------:R-:W-:-:S08]  /*1390*/  DFMA R16, R10, R16, R10 ;  /* 0x000000100a10722b */ /* 0x000fd0000000000a */
[----:B------:R-:W-:-:S08]  /*13a0*/  DMUL R10, R12, R16 ;  /* 0x000000100c0a7228 */ /* 0x000fd00000000000 */
[----:B------:R-:W-:-:S08]  /*13b0*/  DFMA R10, R12, R16, R10 ;  /* 0x000000100c0a722b */ /* 0x000fd0000000000a */
[----:B------:R-:W-:-:S08]  /*13c0*/  DMUL R24, R10, R10 ;  /* 0x0000000a0a187228 */ /* 0x000fd00000000000 */
[----:B------:R-:W-:Y:S01]  /*13d0*/  DFMA R14, R24, UR6, R14 ;  /* 0x00000006180e7c2b */ /* 0x000fe2000800000e */
[----:B------:R-:W-:Y:S01]  /*13e0*/  UMOV UR6, 0x75488a3f ;  /* 0x75488a3f00067882 */ /* 0x000fe20000000000 */
[----:B------:R-:W-:-:S06]  /*13f0*/  UMOV UR7, 0x3ef3b20a ;  /* 0x3ef3b20a00077882 */ /* 0x000fcc0000000000 */
[----:B------:R-:W-:Y:S01]  /*1400*/  DFMA R20, R24, R14, UR6 ;  /* 0x0000000618147e2b */ /* 0x000fe2000800000e */
[----:B------:R-:W-:Y:S01]  /*1410*/  UMOV UR6, 0xe4faecd5 ;  /* 0xe4faecd500067882 */ /* 0x000fe20000000000 */
[----:B------:R-:W-:Y:S01]  /*1420*/  UMOV UR7, 0x3f1745cd ;  /* 0x3f1745cd00077882 */ /* 0x000fe20000000000 */
[----:B------:R-:W-:-:S05]  /*1430*/  DADD R14, R12, -R10 ;  /* 0x000000000c0e7229 */ /* 0x000fca000000080a */
[----:B------:R-:W-:Y:S01]  /*1440*/  DFMA R20, R24, R20, UR6 ;  /* 0x0000000618147e2b */ /* 0x000fe20008000014 */
[----:B------:R-:W-:Y:S01]  /*1450*/  UMOV UR6, 0x258a578b ;  /* 0x258a578b00067882 */ /* 0x000fe20000000000 */
[----:B------:R-:W-:Y:S01]  /*1460*/  UMOV UR7, 0x3f3c71c7 ;  /* 0x3f3c71c700077882 */ /* 0x000fe20000000000 */
[----:B------:R-:W-:-:S05]  /*1470*/  DADD R14, R14, R14 ;  /* 0x000000000e0e7229 */ /* 0x000fca000000000e */
[----:B------:R-:W-:Y:S01]  /*1480*/  DFMA R20, R24, R20, UR6 ;  /* 0x0000000618147e2b */ /* 0x000fe20008000014 */
[----:B------:R-:W-:Y:S01]  /*1490*/  UMOV UR6, 0x9242b910 ;  /* 0x9242b91000067882 */ /* 0x000fe20000000000 */
[----:B------:R-:W-:Y:S01]  /*14a0*/  UMOV UR7, 0x3f624924 ;  /* 0x3f62492400077882 */ /* 0x000fe20000000000 */
[----:B------:R-:W-:-:S05]  /*14b0*/  DFMA R14, R12, -R10, R14 ;  /* 0x8000000a0c0e722b */ /* 0x000fca000000000e */
[----:B------:R-:W-:Y:S01]  /*14c0*/  DFMA R20, R24, R20, UR6 ;  /* 0x0000000618147e2b */ /* 0x000fe20008000014 */
[----:B------:R-:W-:Y:S01]  /*14d0*/  UMOV UR6, 0x99999dfb ;  /* 0x99999dfb00067882 */ /* 0x000fe20000000000 */
[----:B------:R-:W-:Y:S01]  /*14e0*/  UMOV UR7, 0x3f899999 ;  /* 0x3f89999900077882 */ /* 0x000fe20000000000 */
[----:B------:R-:W-:Y:S02]  /*14f0*/  DMUL R14, R16, R14 ;  /* 0x0000000e100e7228 */ /* 0x000fe40000000000 */
[----:B------:R-:W-:-:S03]  /*1500*/  DMUL R16, R10, R10 ;  /* 0x0000000a0a107228 */ /* 0x000fc60000000000 */
[----:B------:R-:W-:Y:S01]  /*1510*/  DFMA R20, R24, R20, UR6 ;  /* 0x0000000618147e2b */ /* 0x000fe20008000014 */
[----:B------:R-:W-:Y:S01]  /*1520*/  UMOV UR6, 0x55555555 ;  /* 0x5555555500067882 */ /* 0x000fe20000000000 */
[----:B------:R-:W-:-:S03]  /*1530*/  UMOV UR7, 0x3fb55555 ;  /* 0x3fb5555500077882 */ /* 0x000fc60000000000 */
[----:B------:R-:W-:Y:S01]  /*1540*/  VIADD R23, R15, 0x100000 ;  /* 0x001000000f177836 */ /* 0x000fe20000000000 */
[----:B------:R-:W-:Y:S02]  /*1550*/  MOV R22, R14 ;  /* 0x0000000e00167202 */ /* 0x000fe40000000f00 */
[----:B------:R-:W-:-:S08]  /*1560*/  DFMA R12, R24, R20, UR6 ;  /* 0x00000006180c7e2b */ /* 0x000fd00008000014 */
[----:B------:R-:W-:Y:S01]  /*1570*/  DADD R18, -R12, UR6 ;  /* 0x000000060c127e29 */ /* 0x000fe20008000100 */
[----:B------:R-:W-:Y:S01]  /*1580*/  UMOV UR6, 0xb9e7b0 ;  /* 0x00b9e7b000067882 */ /* 0x000fe20000000000 */
[----:B------:R-:W-:-:S06]  /*1590*/  UMOV UR7, 0x3c46a4cb ;  /* 0x3c46a4cb00077882 */ /* 0x000fcc0000000000 */
[----:B------:R-:W-:Y:S02]  /*15a0*/  DFMA R18, R24, R20, R18 ;  /* 0x000000141812722b */ /* 0x000fe40000000012 */
[C---:B------:R-:W-:Y:S02]  /*15b0*/  DFMA R20, R10.reuse, R10, -R16 ;  /* 0x0000000a0a14722b */ /* 0x040fe40000000810 */
[----:B------:R-:W-:-:S06]  /*15c0*/  DMUL R24, R10, R16 ;  /* 0x000000100a187228 */ /* 0x000fcc0000000000 */
[----:B------:R-:W-:Y:S02]  /*15d0*/  DFMA R20, R10, R22, R20 ;  /* 0x000000160a14722b */ /* 0x000fe40000000014 */
[----:B------:R-:W-:Y:S01]  /*15e0*/  DADD R22, R18, -UR6 ;  /* 0x8000000612167e29 */ /* 0x000fe20008000000 */
[----:B------:R-:W-:Y:S01]  /*15f0*/  UMOV UR6, 0x80000000 ;  /* 0x8000000000067882 */ /* 0x000fe20000000000 */
[----:B------:R-:W-:Y:S01]  /*1600*/  DFMA R18, R10, R16, -R24 ;  /* 0x000000100a12722b */ /* 0x000fe20000000818 */
[----:B------:R-:W-:-:S07]  /*1610*/  UMOV UR7, 0x43300000 ;  /* 0x4330000000077882 */ /* 0x000fce0000000000 */
[----:B------:R-:W-:Y:S02]  /*1620*/  DFMA R18, R14, R16, R18 ;  /* 0x000000100e12722b */ /* 0x000fe40000000012 */
[----:B------:R-:W-:-:S06]  /*1630*/  DADD R16, R12, R22 ;  /* 0x000000000c107229 */ /* 0x000fcc0000000016 */
[----:B------:R-:W-:Y:S02]  /*1640*/  DFMA R18, R10, R20, R18 ;  /* 0x000000140a12722b */ /* 0x000fe40000000012 */
[----:B------:R-:W-:Y:S02]  /*1650*/  DADD R20, R12, -R16 ;  /* 0x000000000c147229 */ /* 0x000fe40000000810 */
[----:B------:R-:W-:-:S06]  /*1660*/  DMUL R12, R16, R24 ;  /* 0x00000018100c7228 */ /* 0x000fcc0000000000 */
[----:B------:R-:W-:Y:S02]  /*1670*/  DADD R22, R22, R20 ;  /* 0x0000000016167229 */ /* 0x000fe40000000014 */
[----:B------:R-:W-:-:S08]  /*1680*/  DFMA R20, R16, R24, -R12 ;  /* 0x000000181014722b */ /* 0x000fd0000000080c */
[----:B------:R-:W-:-:S08]  /*1690*/  DFMA R18, R16, R18, R20 ;  /* 0x000000121012722b */ /* 0x000fd00000000014 */
[----:B------:R-:W-:-:S08]  /*16a0*/  DFMA R22, R22, R24, R18 ;  /* 0x000000181616722b */ /* 0x000fd00000000012 */
[----:B------:R-:W-:-:S08]  /*16b0*/  DADD R18, R12, R22 ;  /* 0x000000000c127229 */ /* 0x000fd00000000016 */
[--C-:B------:R-:W-:Y:S02]  /*16c0*/  DADD R16, R10, R18.reuse ;  /* 0x000000000a107229 */ /* 0x100fe40000000012 */
[----:B------:R-:W-:-:S06]  /*16d0*/  DADD R12, R12, -R18 ;  /* 0x000000000c0c7229 */ /* 0x000fcc0000000812 */
[----:B------:R-:W-:Y:S02]  /*16e0*/  DADD R10, R10, -R16 ;  /* 0x000000000a0a7229 */ /* 0x000fe40000000810 */
[----:B------:R-:W-:-:S06]  /*16f0*/  DADD R12, R22, R12 ;  /* 0x00000000160c7229 */ /* 0x000fcc000000000c */
[----:B------:R-:W-:-:S08]  /*1700*/  DADD R10, R18, R10 ;  /* 0x00000000120a7229 */ /* 0x000fd0000000000a */
[----:B------:R-:W-:Y:S01]  /*1710*/  DADD R10, R12, R10 ;  /* 0x000000000c0a7229 */ /* 0x000fe2000000000a */
[C---:B------:R-:W-:Y:S02]  /*1720*/  VIADD R12, R3.reuse, 0xfffffc01 ;  /* 0xfffffc01030c7836 */ /* 0x040fe40000000000 */
[----:B------:R-:W-:-:S05]  /*1730*/  @P1 VIADD R12, R3, 0xfffffc02 ;  /* 0xfffffc02030c1836 */ /* 0x000fca0000000000 */
[----:B------:R-:W-:Y:S01]  /*1740*/  DADD R18, R14, R10 ;  /* 0x000000000e127229 */ /* 0x000fe2000000000a */
[----:B------:R-:W-:Y:S01]  /*1750*/  LOP3.LUT R10, R12, 0x80000000, RZ, 0x3c, !PT ;  /* 0x800000000c0a7812 */ /* 0x000fe200078e3cff */
[----:B------:R-:W-:-:S06]  /*1760*/  IMAD.MOV.U32 R11, RZ, RZ, 0x43300000 ;  /* 0x43300000ff0b7424 */ /* 0x000fcc00078e00ff */
[----:B------:R-:W-:Y:S02]  /*1770*/  DADD R14, R16, R18 ;  /* 0x00000000100e7229 */ /* 0x000fe40000000012 */
[----:B------:R-:W-:Y:S01]  /*1780*/  DADD R10, R10, -UR6 ;  /* 0x800000060a0a7e29 */ /* 0x000fe20008000000 */
[----:B------:R-:W-:Y:S01]  /*1790*/  UMOV UR6, 0xfefa39ef ;  /* 0xfefa39ef00067882 */ /* 0x000fe20000000000 */
[----:B------:R-:W-:-:S04]  /*17a0*/  UMOV UR7, 0x3fe62e42 ;  /* 0x3fe62e4200077882 */ /* 0x000fc80000000000 */
[--C-:B------:R-:W-:Y:S02]  /*17b0*/  DADD R20, R16, -R14.reuse ;  /* 0x0000000010147229 */ /* 0x100fe4000000080e */
[----:B------:R-:W-:-:S06]  /*17c0*/  DFMA R12, R10, UR6, R14 ;  /* 0x000000060a0c7c2b */ /* 0x000fcc000800000e */
[----:B------:R-:W-:Y:S02]  /*17d0*/  DADD R20, R18, R20 ;  /* 0x0000000012147229 */ /* 0x000fe40000000014 */
[----:B------:R-:W-:-:S08]  /*17e0*/  DFMA R16, R10, -UR6, R12 ;  /* 0x800000060a107c2b */ /* 0x000fd0000800000c */
[----:B------:R-:W-:-:S08]  /*17f0*/  DADD R16, -R14, R16 ;  /* 0x000000000e107229 */ /* 0x000fd00000000110 */
[----:B------:R-:W-:-:S08]  /*1800*/  DADD R14, R20, -R16 ;  /* 0x00000000140e7229 */ /* 0x000fd00000000810 */
[----:B------:R-:W-:-:S08]  /*1810*/  DFMA R14, R10, UR8, R14 ;  /* 0x000000080a0e7c2b */ /* 0x000fd0000800000e */
[----:B------:R-:W-:-:S08]  /*1820*/  DADD R10, R12, R14 ;  /* 0x000000000c0a7229 */ /* 0x000fd0000000000e */
[----:B------:R-:W-:Y:S02]  /*1830*/  DADD R12, R12, -R10 ;  /* 0x000000000c0c7229 */ /* 0x000fe4000000080a */
[----:B------:R-:W-:-:S06]  /*1840*/  DMUL R20, R10, 2 ;  /* 0x400000000a147828 */ /* 0x000fcc0000000000 */
[----:B------:R-:W-:Y:S02]  /*1850*/  DADD R12, R14, R12 ;  /* 0x000000000e0c7229 */ /* 0x000fe4000000000c */
[----:B------:R-:W-:-:S08]  /*1860*/  DFMA R18, R10, 2, -R20 ;  /* 0x400000000a12782b */ /* 0x000fd00000000814 */
[----:B------:R-:W-:Y:S01]  /*1870*/  DFMA R18, R12, 2, R18 ;  /* 0x400000000c12782b */ /* 0x000fe20000000012 */
[----:B------:R-:W-:Y:S02]  /*1880*/  IMAD.MOV.U32 R12, RZ, RZ, 0x652b82fe ;  /* 0x652b82feff0c7424 */ /* 0x000fe400078e00ff */
[----:B------:R-:W-:-:S05]  /*1890*/  IMAD.MOV.U32 R13, RZ, RZ, 0x3ff71547 ;  /* 0x3ff71547ff0d7424 */ /* 0x000fca00078e00ff */
[----:B------:R-:W-:-:S08]  /*18a0*/  DADD R10, R20, R18 ;  /* 0x00000000140a7229 */ /* 0x000fd00000000012 */
[----:B------:R-:W-:Y:S02]  /*18b0*/  DFMA R12, R10, R12, 6.75539944105574400000e+15 ;  /* 0x433800000a0c742b */ /* 0x000fe4000000000c */
[----:B------:R-:W-:Y:S01]  /*18c0*/  FSETP.GEU.AND P0, PT, |R11|, 4.1917929649353027344, PT ;  /* 0x4086232b0b00780b */ /* 0x000fe20003f0e200 */
[----:B------:R-:W-:-:S05]  /*18d0*/  DADD R20, R20, -R10 ;  /* 0x0000000014147229 */ /* 0x000fca000000080a */
[----:B------:R-:W-:-:S03]  /*18e0*/  DADD R14, R12, -6.75539944105574400000e+15 ;  /* 0xc33800000c0e7429 */ /* 0x000fc60000000000 */
[----:B------:R-:W-:-:S05]  /*18f0*/  DADD R18, R18, R20 ;  /* 0x0000000012127229 */ /* 0x000fca0000000014 */
[----:B------:R-:W-:Y:S01]  /*1900*/  DFMA R16, R14, -UR6, R10 ;  /* 0x800000060e107c2b */ /* 0x000fe2000800000a */
[----:B------:R-:W-:Y:S01]  /*1910*/  UMOV UR6, 0x3b39803f ;  /* 0x3b39803f00067882 */ /* 0x000fe20000000000 */
[----:B------:R-:W-:-:S06]  /*1920*/  UMOV UR7, 0x3c7abc9e ;  /* 0x3c7abc9e00077882 */ /* 0x000fcc0000000000 */
[----:B------:R-:W-:Y:S01]  /*1930*/  DFMA R16, R14, -UR6, R16 ;  /* 0x800000060e107c2b */ /* 0x000fe20008000010 */
[----:B------:R-:W-:Y:S01]  /*1940*/  UMOV UR6, 0x69ce2bdf ;  /* 0x69ce2bdf00067882 */ /* 0x000fe20000000000 */
[----:B------:R-:W-:Y:S01]  /*1950*/  IMAD.MOV.U32 R14, RZ, RZ, -0x35dec16 ;  /* 0xfca213eaff0e7424 */ /* 0x000fe200078e00ff */
[----:B------:R-:W-:Y:S01]  /*1960*/  UMOV UR7, 0x3e5ade15 ;  /* 0x3e5ade1500077882 */ /* 0x000fe20000000000 */
[----:B------:R-:W-:-:S06]  /*1970*/  IMAD.MOV.U32 R15, RZ, RZ, 0x3e928af3 ;  /* 0x3e928af3ff0f7424 */ /* 0x000fcc00078e00ff */
[----:B------:R-:W-:Y:S01]  /*1980*/  DFMA R14, R16, UR6, R14 ;  /* 0x00000006100e7c2b */ /* 0x000fe2000800000e */
[----:B------:R-:W-:Y:S01]  /*1990*/  UMOV UR6, 0x62401315 ;  /* 0x6240131500067882 */ /* 0x000fe20000000000 */
[----:B------:R-:W-:-:S06]  /*19a0*/  UMOV UR7, 0x3ec71dee ;  /* 0x3ec71dee00077882 */ /* 0x000fcc0000000000 */
[----:B------:R-:W-:Y:S01]  /*19b0*/  DFMA R14, R16, R14, UR6 ;  /* 0x00000006100e7e2b */ /* 0x000fe2000800000e */
        /* <DEDUP_REMOVED lines=20> */
[----:B------:R-:W-:-:S08]  /*1b00*/  DFMA R14, R16, R14, UR6 ;  /* 0x00000006100e7e2b */ /* 0x000fd0000800000e */
[----:B------:R-:W-:-:S08]  /*1b10*/  DFMA R14, R16, R14, 1 ;  /* 0x3ff00000100e742b */ /* 0x000fd0000000000e */
[----:B------:R-:W-:-:S10]  /*1b20*/  DFMA R14, R16, R14, 1 ;  /* 0x3ff00000100e742b */ /* 0x000fd4000000000e */
[----:B------:R-:W-:Y:S01]  /*1b30*/  LEA R17, R12, R15, 0x14 ;  /* 0x0000000f0c117211 */ /* 0x000fe200078ea0ff */
[----:B------:R-:W-:Y:S01]  /*1b40*/  IMAD.MOV.U32 R16, RZ, RZ, R14 ;  /* 0x000000ffff107224 */ /* 0x000fe200078e000e */
[----:B------:R-:W-:Y:S06]  /*1b50*/  @!P0 BRA `(.L_x_23) ;  /* 0x0000000000308947 */ /* 0x000fec0003800000 */
[----:B------:R-:W-:Y:S01]  /*1b60*/  FSETP.GEU.AND P1, PT, |R11|, 4.2275390625, PT ;  /* 0x408748000b00780b */ /* 0x000fe20003f2e200 */
[C---:B------:R-:W-:Y:S02]  /*1b70*/  DADD R16, R10.reuse, +INF ;  /* 0x7ff000000a107429 */ /* 0x040fe40000000000 */
[----:B------:R-:W-:-:S08]  /*1b80*/  DSETP.GEU.AND P0, PT, R10, RZ, PT ;  /* 0x000000ff0a00722a */ /* 0x000fd00003f0e000 */
[----:B------:R-:W-:Y:S02]  /*1b90*/  FSEL R16, R16, RZ, P0 ;  /* 0x000000ff10107208 */ /* 0x000fe40000000000 */
[----:B------:R-:W-:Y:S02]  /*1ba0*/  @!P1 LEA.HI R3, R12, R12, RZ, 0x1 ;  /* 0x0000000c0c039211 */ /* 0x000fe400078f08ff */
[----:B------:R-:W-:Y:S02]  /*1bb0*/  FSEL R17, R17, RZ, P0 ;  /* 0x000000ff11117208 */ /* 0x000fe40000000000 */
[----:B------:R-:W-:-:S05]  /*1bc0*/  @!P1 SHF.R.S32.HI R3, RZ, 0x1, R3 ;  /* 0x00000001ff039819 */ /* 0x000fca0000011403 */
[----:B------:R-:W-:Y:S02]  /*1bd0*/  @!P1 IMAD.IADD R12, R12, 0x1, -R3 ;  /* 0x000000010c0c9824 */ /* 0x000fe400078e0a03 */
[----:B------:R-:W-:-:S03]  /*1be0*/  @!P1 IMAD R15, R3, 0x100000, R15 ;  /* 0x00100000030f9824 */ /* 0x000fc600078e020f */
[----:B------:R-:W-:Y:S01]  /*1bf0*/  @!P1 LEA R13, R12, 0x3ff00000, 0x14 ;  /* 0x3ff000000c0d9811 */ /* 0x000fe200078ea0ff */
[----:B------:R-:W-:-:S06]  /*1c00*/  @!P1 IMAD.MOV.U32 R12, RZ, RZ, RZ ;  /* 0x000000ffff0c9224 */ /* 0x000fcc00078e00ff */
[----:B------:R-:W-:-:S11]  /*1c10*/  @!P1 DMUL R16, R14, R12 ;  /* 0x0000000c0e109228 */ /* 0x000fd60000000000 */
.L_x_23:
[----:B------:R-:W-:Y:S01]  /*1c20*/  DFMA R18, R18, R16, R16 ;  /* 0x000000101212722b */ /* 0x000fe20000000010 */
[----:B------:R-:W-:Y:S01]  /*1c30*/  IMAD.MOV.U32 R12, RZ, RZ, R0 ;  /* 0x000000ffff0c7224 */ /* 0x000fe200078e0000 */
[----:B------:R-:W-:Y:S01]  /*1c40*/  DSETP.NEU.AND P0, PT, |R16|, +INF , PT ;  /* 0x7ff000001000742a */ /* 0x000fe20003f0d200 */
[----:B------:R-:W-:-:S07]  /*1c50*/  IMAD.MOV.U32 R13, RZ, RZ, 0x0 ;  /* 0x00000000ff0d7424 */ /* 0x000fce00078e00ff */
[----:B------:R-:W-:Y:S02]  /*1c60*/  FSEL R10, R16, R18, !P0 ;  /* 0x00000012100a7208 */ /* 0x000fe40004000000 */
[----:B------:R-:W-:Y:S01]  /*1c70*/  FSEL R11, R17, R19, !P0 ;  /* 0x00000013110b7208 */ /* 0x000fe20004000000 */
[----:B------:R-:W-:Y:S06]  /*1c80*/  RET.REL.NODEC R12 `(_Z2XXPfS_Pi) ;  /* 0xffffffe00cdc7950 */ /* 0x000fec0003c3ffff */
.L_x_24:
        /* <DEDUP_REMOVED lines=15> */
.L_x_50:


//--------------------- .text._Z2XYPfS_S_Pi       --------------------------
	.section	.text._Z2XYPfS_S_Pi,"ax",@progbits
	.align	128
        .global         _Z2XYPfS_S_Pi
        .type           _Z2XYPfS_S_Pi,@function
        .size           _Z2XYPfS_S_Pi,(.L_x_53 - _Z2XYPfS_S_Pi)
        .other          _Z2XYPfS_S_Pi,@"STO_CUDA_ENTRY STV_DEFAULT"
_Z2XYPfS_S_Pi:
.text._Z2XYPfS_S_Pi:
        /* <DEDUP_REMOVED lines=12> */
[----:B------:R-:W-:-:S04]  /*00c0*/  VIMNMX R7, PT, PT, R0, R5, !PT ;  /* 0x0000000500077248 */ /* 0x000fc80007fe0100 */
[----:B--2---:R-:W-:-:S13]  /*00d0*/  ISETP.GE.AND P0, PT, R7, R2, PT ;  /* 0x000000020700720c */ /* 0x004fda0003f06270 */
[----:B------:R-:W-:Y:S05]  /*00e0*/  @P0 EXIT ;  /* 0x000000000000094d */ /* 0x000fea0003800000 */
[----:B------:R-:W0:Y:S01]  /*00f0*/  LDC.64 R8, c[0x0][0x388] ;  /* 0x0000e200ff087b82 */ /* 0x000e220000000a00 */
[----:B------:R-:W-:Y:S02]  /*0100*/  IMAD R3, R0, 0x3, RZ ;  /* 0x0000000300037824 */ /* 0x000fe400078e02ff */
[----:B------:R-:W-:-:S05]  /*0110*/  IMAD R5, R5, 0x3, RZ ;  /* 0x0000000305057824 */ /* 0x000fca00078e02ff */
[----:B------:R-:W1:Y:S01]  /*0120*/  LDC.64 R6, c[0x0][0x390] ;  /* 0x0000e400ff067b82 */ /* 0x000e620000000a00 */
[----:B0-----:R-:W-:-:S05]  /*0130*/  IMAD.WIDE R8, R3, 0x4, R8 ;  /* 0x0000000403087825 */ /* 0x001fca00078e0208 */
[----:B------:R-:W2:Y:S01]  /*0140*/  LDG.E R28, desc[UR4][R8.64] ;  /* 0x00000004081c7981 */ /* 0x000ea2000c1e1900 */
[----:B-1----:R-:W-:-:S05]  /*0150*/  IMAD.WIDE.U32 R6, R5, 0x4, R6 ;  /* 0x0000000405067825 */ /* 0x002fca00078e0006 */
[----:B------:R-:W2:Y:S01]  /*0160*/  LDG.E R3, desc[UR4][R6.64] ;  /* 0x0000000406037981 */ /* 0x000ea2000c1e1900 */
[----:B------:R-:W-:Y:S01]  /*0170*/  BSSY.RECONVERGENT B0, `(.L_x_25) ;  /* 0x0000007000007945 */ /* 0x000fe20003800200 */
[----:B------:R-:W-:Y:S01]  /*0180*/  MOV R0, 0x1e0 ;  /* 0x000001e000007802 */ /* 0x000fe20000000f00 */
[----:B--2---:R-:W-:-:S04]  /*0190*/  FADD R28, R28, -R3 ;  /* 0x800000031c1c7221 */ /* 0x004fc80000000000 */
[----:B------:R-:W0:Y:S02]  /*01a0*/  F2F.F64.F32 R26, R28 ;  /* 0x0000001c001a7310 */ /* 0x000e240000201800 */
[----:B0-----:R-:W-:-:S10]  /*01b0*/  DADD R2, -RZ, |R26| ;  /* 0x00000000ff027229 */ /* 0x001fd4000000051a */
[----:B------:R-:W-:-:S07]  /*01c0*/  IMAD.MOV.U32 R10, RZ, RZ, R2 ;  /* 0x000000ffff0a7224 */ /* 0x000fce00078e0002 */
[----:B------:R-:W-:Y:S05]  /*01d0*/  CALL.REL.NOINC `($_Z2XYPfS_S_Pi$__internal_accurate_pow) ;  /* 0x0000001000087944 */ /* 0x000fea0003c00000 */
[----:B------:R-:W-:Y:S05]  /*01e0*/  BSYNC.RECONVERGENT B0 ;  /* 0x0000000000007941 */ /* 0x000fea0003800200 */
.L_x_25:
        /* <DEDUP_REMOVED lines=22> */
.L_x_27:
[----:B------:R-:W-:Y:S05]  /*0350*/  BSYNC.RECONVERGENT B0 ;  /* 0x0000000000007941 */ /* 0x000fea0003800200 */
.L_x_26:
[----:B------:R-:W-:Y:S01]  /*0360*/  BSSY.RECONVERGENT B0, `(.L_x_28) ;  /* 0x0000006000007945 */ /* 0x000fe20003800200 */
[----:B------:R-:W-:Y:S01]  /*0370*/  FSEL R26, R12, RZ, P0 ;  /* 0x000000ff0c1a7208 */ /* 0x000fe20000000000 */
[----:B------:R-:W-:Y:S01]  /*0380*/  IMAD.MOV.U32 R3, RZ, RZ, R15 ;  /* 0x000000ffff037224 */ /* 0x000fe200078e000f */
[----:B------:R-:W-:Y:S02]  /*0390*/  FSEL R27, R13, 1.875, P0 ;  /* 0x3ff000000d1b7808 */ /* 0x000fe40000000000 */
[----:B------:R-:W-:-:S07]  /*03a0*/  MOV R0, 0x3c0 ;  /* 0x000003c000007802 */ /* 0x000fce0000000f00 */
[----:B------:R-:W-:Y:S05]  /*03b0*/  CALL.REL.NOINC `($_Z2XYPfS_S_Pi$__internal_accurate_pow) ;  /* 0x0000000c00907944 */ /* 0x000fea0003c00000 */
[----:B------:R-:W-:Y:S05]  /*03c0*/  BSYNC.RECONVERGENT B0 ;  /* 0x0000000000007941 */ /* 0x000fea0003800200 */
.L_x_28:
        /* <DEDUP_REMOVED lines=19> */
.L_x_30:
[----:B------:R-:W-:Y:S05]  /*0500*/  BSYNC.RECONVERGENT B0 ;  /* 0x0000000000007941 */ /* 0x000fea0003800200 */
.L_x_29:
[----:B------:R-:W-:Y:S01]  /*0510*/  FSEL R2, R10, RZ, P0 ;  /* 0x000000ff0a027208 */ /* 0x000fe20000000000 */
[----:B------:R-:W-:Y:S01]  /*0520*/  BSSY.RECONVERGENT B0, `(.L_x_31) ;  /* 0x0000007000007945 */ /* 0x000fe20003800200 */
[----:B------:R-:W-:Y:S02]  /*0530*/  FSEL R3, R11, 1.875, P0 ;  /* 0x3ff000000b037808 */ /* 0x000fe40000000000 */
[----:B------:R-:W-:Y:S02]  /*0540*/  MOV R10, R12 ;  /* 0x0000000c000a7202 */ /* 0x000fe40000000f00 */
[----:B------:R-:W-:Y:S02]  /*0550*/  MOV R0, 0x590 ;  /* 0x0000059000007802 */ /* 0x000fe40000000f00 */
[----:B------:R-:W-:Y:S01]  /*0560*/  DADD R26, R26, R2 ;  /* 0x000000001a1a7229 */ /* 0x000fe20000000002 */
[----:B------:R-:W-:-:S10]  /*0570*/  IMAD.MOV.U32 R3, RZ, RZ, R13 ;  /* 0x000000ffff037224 */ /* 0x000fd400078e000d */
[----:B------:R-:W-:Y:S05]  /*0580*/  CALL.REL.NOINC `($_Z2XYPfS_S_Pi$__internal_accurate_pow) ;  /* 0x0000000c001c7944 */ /* 0x000fea0003c00000 */
[----:B------:R-:W-:Y:S05]  /*0590*/  BSYNC.RECONVERGENT B0 ;  /* 0x0000000000007941 */ /* 0x000fea0003800200 */
.L_x_31:
        /* <DEDUP_REMOVED lines=14> */
.L_x_33:
[----:B------:R-:W-:Y:S05]  /*0680*/  BSYNC.RECONVERGENT B0 ;  /* 0x0000000000007941 */ /* 0x000fea0003800200 */
.L_x_32:
        /* <DEDUP_REMOVED lines=21> */
[----:B------:R-:W-:Y:S05]  /*07e0*/  CALL.REL.NOINC `($__internal_3_$__cuda_sm20_dsqrt_rn_f64_mediumpath_v1) ;  /* 0x0000000400c87944 */ /* 0x000fea0003c00000 */
.L_x_35:
[----:B------:R-:W-:Y:S05]  /*07f0*/  BSYNC.RECONVERGENT B0 ;  /* 0x0000000000007941 */ /* 0x000fea0003800200 */
.L_x_34:
        /* <DEDUP_REMOVED lines=22> */
[----:B------:R-:W-:Y:S05]  /*0960*/  CALL.REL.NOINC `($__internal_2_$__cuda_sm20_div_rn_f64_full) ;  /* 0x0000000000247944 */ /* 0x000fea0003c00000 */
[----:B------:R-:W-:Y:S02]  /*0970*/  IMAD.MOV.U32 R2, RZ, RZ, R10 ;  /* 0x000000ffff027224 */ /* 0x000fe400078e000a */
[----:B------:R-:W-:-:S07]  /*0980*/  IMAD.MOV.U32 R3, RZ, RZ, R11 ;  /* 0x000000ffff037224 */ /* 0x000fce00078e000b */
.L_x_37:
[----:B------:R-:W-:Y:S05]  /*0990*/  BSYNC.RECONVERGENT B0 ;  /* 0x0000000000007941 */ /* 0x000fea0003800200 */
.L_x_36:
[----:B------:R-:W0:Y:S01]  /*09a0*/  LDC.64 R4, c[0x0][0x380] ;  /* 0x0000e000ff047b82 */ /* 0x000e220000000a00 */
[----:B------:R-:W0:Y:S01]  /*09b0*/  F2I.F64.TRUNC R3, R2 ;  /* 0x0000000200037311 */ /* 0x000e22000030d100 */
[----:B------:R-:W-:Y:S02]  /*09c0*/  IMAD.MOV.U32 R7, RZ, RZ, 0x3f800000 ;  /* 0x3f800000ff077424 */ /* 0x000fe400078e00ff */
[----:B0-----:R-:W-:-:S05]  /*09d0*/  IMAD.WIDE R4, R3, 0x4, R4 ;  /* 0x0000000403047825 */ /* 0x001fca00078e0204 */
[----:B------:R-:W-:Y:S01]  /*09e0*/  REDG.E.ADD.F32.FTZ.RN.STRONG.GPU desc[UR4][R4.64], R7 ;  /* 0x00000007040079a6 */ /* 0x000fe2000c12f304 */
[----:B------:R-:W-:Y:S05]  /*09f0*/  EXIT ;  /* 0x000000000000794d */ /* 0x000fea0003800000 */
        .weak           $__internal_2_$__cuda_sm20_div_rn_f64_full
        .type           $__internal_2_$__cuda_sm20_div_rn_f64_full,@function
        .size           $__internal_2_$__cuda_sm20_div_rn_f64_full,($__internal_3_$__cuda_sm20_dsqrt_rn_f64_mediumpath_v1 - $__internal_2_$__cuda_sm20_div_rn_f64_full)
$__internal_2_$__cuda_sm20_div_rn_f64_full:
        /* <DEDUP_REMOVED lines=60> */
.L_x_39:
        /* <DEDUP_REMOVED lines=15> */
.L_x_41:
[----:B------:R-:W-:Y:S01]  /*0eb0*/  LOP3.LUT R11, R5, 0x80000, RZ, 0xfc, !PT ;  /* 0x00080000050b7812 */ /* 0x000fe200078efcff */
[----:B------:R-:W-:-:S07]  /*0ec0*/  IMAD.MOV.U32 R10, RZ, RZ, R4 ;  /* 0x000000ffff0a7224 */ /* 0x000fce00078e0004 */
.L_x_40:
[----:B------:R-:W-:Y:S05]  /*0ed0*/  BSYNC.RECONVERGENT B1 ;  /* 0x0000000000017941 */ /* 0x000fea0003800200 */
.L_x_38:
[----:B------:R-:W-:Y:S02]  /*0ee0*/  IMAD.MOV.U32 R2, RZ, RZ, R0 ;  /* 0x000000ffff027224 */ /* 0x000fe400078e0000 */
[----:B------:R-:W-:-:S04]  /*0ef0*/  IMAD.MOV.U32 R3, RZ, RZ, 0x0 ;  /* 0x00000000ff037424 */ /* 0x000fc800078e00ff */
[----:B------:R-:W-:Y:S05]  /*0f00*/  RET.REL.NODEC R2 `(_Z2XYPfS_S_Pi) ;  /* 0xfffffff0023c7950 */ /* 0x000fea0003c3ffff */
        .weak           $__internal_3_$__cuda_sm20_dsqrt_rn_f64_mediumpath_v1
        .type           $__internal_3_$__cuda_sm20_dsqrt_rn_f64_mediumpath_v1,@function
        .size           $__internal_3_$__cuda_sm20_dsqrt_rn_f64_mediumpath_v1,($_Z2XYPfS_S_Pi$__internal_accurate_pow - $__internal_3_$__cuda_sm20_dsqrt_rn_f64_mediumpath_v1)
$__internal_3_$__cuda_sm20_dsqrt_rn_f64_mediumpath_v1:
        /* <DEDUP_REMOVED lines=16> */
.L_x_43:
        /* <DEDUP_REMOVED lines=24> */
.L_x_45:
[----:B------:R-:W-:-:S11]  /*1190*/  DADD R2, R4, R4 ;  /* 0x0000000004027229 */ /* 0x000fd60000000004 */
.L_x_44:
[----:B------:R-:W-:Y:S05]  /*11a0*/  BSYNC.RECONVERGENT B1 ;  /* 0x0000000000017941 */ /* 0x000fea0003800200 */
.L_x_42:
[----:B------:R-:W-:Y:S02]  /*11b0*/  IMAD.MOV.U32 R4, RZ, RZ, R2 ;  /* 0x000000ffff047224 */ /* 0x000fe400078e0002 */
[----:B------:R-:W-:Y:S02]  /*11c0*/  IMAD.MOV.U32 R5, RZ, RZ, R3 ;  /* 0x000000ffff057224 */ /* 0x000fe400078e0003 */
[----:B------:R-:W-:Y:S02]  /*11d0*/  IMAD.MOV.U32 R2, RZ, RZ, R0 ;  /* 0x000000ffff027224 */ /* 0x000fe400078e0000 */
[----:B------:R-:W-:-:S04]  /*11e0*/  IMAD.MOV.U32 R3, RZ, RZ, 0x0 ;  /* 0x00000000ff037424 */ /* 0x000fc800078e00ff */
[----:B------:R-:W-:Y:S05]  /*11f0*/  RET.REL.NODEC R2 `(_Z2XYPfS_S_Pi) ;  /* 0xffffffec02807950 */ /* 0x000fea0003c3ffff */
        .type           $_Z2XYPfS_S_Pi$__internal_accurate_pow,@function
        .size           $_Z2XYPfS_S_Pi$__internal_accurate_pow,(.L_x_53 - $_Z2XYPfS_S_Pi$__internal_accurate_pow)
$_Z2XYPfS_S_Pi$__internal_accurate_pow:
        /* <DEDUP_REMOVED lines=162> */
.L_x_46:
[----:B------:R-:W-:Y:S01]  /*1c20*/  DFMA R18, R18, R16, R16 ;  /* 0x000000101212722b */ /* 0x000fe20000000010 */
[----:B------:R-:W-:Y:S01]  /*1c30*/  IMAD.MOV.U32 R12, RZ, RZ, R0 ;  /* 0x000000ffff0c7224 */ /* 0x000fe200078e0000 */
[----:B------:R-:W-:Y:S01]  /*1c40*/  DSETP.NEU.AND P0, PT, |R16|, +INF , PT ;  /* 0x7ff000001000742a */ /* 0x000fe20003f0d200 */
[----:B------:R-:W-:-:S07]  /*1c50*/  IMAD.MOV.U32 R13, RZ, RZ, 0x0 ;  /* 0x00000000ff0d7424 */ /* 0x000fce00078e00ff */
[----:B------:R-:W-:Y:S02]  /*1c60*/  FSEL R10, R16, R18, !P0 ;  /* 0x00000012100a7208 */ /* 0x000fe40004000000 */
[----:B------:R-:W-:Y:S01]  /*1c70*/  FSEL R11, R17, R19, !P0 ;  /* 0x00000013110b7208 */ /* 0x000fe20004000000 */
[----:B------:R-:W-:Y:S06]  /*1c80*/  RET.REL.NODEC R12 `(_Z2XYPfS_S_Pi) ;  /* 0xffffffe00cdc7950 */ /* 0x000fec0003c3ffff */
.L_x_47:
        /* <DEDUP_REMOVED lines=15> */
.L_x_53:


//--------------------- .nv.global.init           --------------------------
	.section	.nv.global.init,"aw",@progbits
.nv.global.init:
	.type		$str,@object
	.size		$str,(.L_0 - $str)
$str:
        /*0000*/ 	.byte	0x45, 0x78, 0x69, 0x74, 0x20, 0x74, 0x68, 0x65, 0x20, 0x6b, 0x65, 0x72, 0x6e, 0x65, 0x6c, 0x00
.L_0:


//--------------------- .nv.shared.reserved.0     --------------------------
	.section	.nv.shared.reserved.0,"aw",@nobits
	.weak		__nv_reservedSMEM_offset_0_alias
	.size		__nv_reservedSMEM_offset_0_alias, 0, 64
	.other		__nv_reservedSMEM_offset_0_alias,@"STO_CUDA_RESERVED_SHARED STV_DEFAULT"
__nv_reservedSMEM_offset_0_alias:
	.zero		0
	.zero		64


//--------------------- .nv.constant0._Z11create_gridPPP4NodeP5PuntoPPPlj --------------------------
	.section	.nv.constant0._Z11create_gridPPP4NodeP5PuntoPPPlj,"a",@progbits
	.sectionflags	@""
	.align	4
.nv.constant0._Z11create_gridPPP4NodeP5PuntoPPPlj:
	.zero		924


//--------------------- .nv.constant0._Z2XXPfS_Pi --------------------------
	.section	.nv.constant0._Z2XXPfS_Pi,"a",@progbits
	.sectionflags	@""
	.align	4
.nv.constant0._Z2XXPfS_Pi:
	.zero		920


//--------------------- .nv.constant0._Z2XYPfS_S_Pi --------------------------
	.section	.nv.constant0._Z2XYPfS_S_Pi,"a",@progbits
	.sectionflags	@""
	.align	4
.nv.constant0._Z2XYPfS_S_Pi:
	.zero		928


//--------------------- SYMBOLS --------------------------

	.type		.nv.reservedSmem.offset0,@object
	.size		.nv.reservedSmem.offset0,0x4
	.type		vprintf,@function
